//
// Generated by NVIDIA NVVM Compiler
//
// Compiler Build ID: CL-36424714
// Cuda compilation tools, release 13.0, V13.0.88
// Based on NVVM 20.0.0
//

.version 9.0
.target sm_100
.address_size 64

	// .globl	_Z13InitializeRNGmP17curandStateXORWOW
.global .align 4 .b8 precalc_xorwow_matrix[102400];
.global .align 4 .b8 precalc_xorwow_offset_matrix[102400];
.global .align 4 .b8 mrg32k3aM1[2304];
.global .align 4 .b8 mrg32k3aM2[2304];
.global .align 4 .b8 mrg32k3aM1SubSeq[2016];
.global .align 4 .b8 mrg32k3aM2SubSeq[2016];
.global .align 4 .b8 mrg32k3aM1Seq[2304];
.global .align 4 .b8 mrg32k3aM2Seq[2304];
.const .align 8 .b8 __cr_lgamma_table[72];

.visible .entry _Z13InitializeRNGmP17curandStateXORWOW(
	.param .u64 _Z13InitializeRNGmP17curandStateXORWOW_param_0,
	.param .u64 .ptr .align 1 _Z13InitializeRNGmP17curandStateXORWOW_param_1
)
{
	.reg .pred 	%p<24>;
	.reg .b32 	%r<413>;
	.reg .b64 	%rd<19>;

	ld.param.u64 	%rd8, [_Z13InitializeRNGmP17curandStateXORWOW_param_0];
	ld.param.u64 	%rd9, [_Z13InitializeRNGmP17curandStateXORWOW_param_1];
	cvta.to.global.u64 	%rd10, %rd9;
	mov.u32 	%r182, %ctaid.x;
	mov.u32 	%r183, %ntid.x;
	mov.u32 	%r184, %tid.x;
	mad.lo.s32 	%r185, %r182, %r183, %r184;
	cvt.s64.s32 	%rd18, %r185;
	mul.wide.s32 	%rd11, %r185, 48;
	add.s64 	%rd2, %rd10, %rd11;
	cvt.u32.u64 	%r186, %rd8;
	xor.b32  	%r187, %r186, -1429050551;
	mul.lo.s32 	%r188, %r187, 1099087573;
	{ .reg .b32 tmp; mov.b64 {tmp, %r189}, %rd8; }
	xor.b32  	%r190, %r189, -136515619;
	mul.lo.s32 	%r191, %r190, -1703105765;
	add.s32 	%r192, %r188, %r191;
	add.s32 	%r193, %r192, 6615241;
	add.s32 	%r194, %r188, 123456789;
	st.global.v2.u32 	[%rd2], {%r193, %r194};
	xor.b32  	%r195, %r188, 362436069;
	add.s32 	%r196, %r191, 521288629;
	st.global.v2.u32 	[%rd2+8], {%r195, %r196};
	xor.b32  	%r197, %r191, 88675123;
	add.s32 	%r198, %r188, 5783321;
	st.global.v2.u32 	[%rd2+16], {%r197, %r198};
	setp.eq.s32 	%p1, %r185, 0;
	@%p1 bra 	$L__BB0_42;
	mov.b32 	%r319, 0;
$L__BB0_2:
	and.b64  	%rd4, %rd18, 3;
	setp.eq.s64 	%p2, %rd4, 0;
	@%p2 bra 	$L__BB0_41;
	mul.wide.u32 	%rd12, %r319, 3200;
	mov.u64 	%rd13, precalc_xorwow_matrix;
	add.s64 	%rd5, %rd13, %rd12;
	cvt.u32.u64 	%r2, %rd4;
	mov.b32 	%r320, 0;
$L__BB0_4:
	mov.b32 	%r333, 0;
	mov.u32 	%r334, %r333;
	mov.u32 	%r335, %r333;
	mov.u32 	%r336, %r333;
	mov.u32 	%r337, %r333;
	mov.u32 	%r326, %r333;
$L__BB0_5:
	mul.wide.u32 	%rd14, %r326, 4;
	add.s64 	%rd15, %rd2, %rd14;
	ld.global.u32 	%r10, [%rd15+4];
	shl.b32 	%r11, %r326, 5;
	mov.b32 	%r332, 0;
$L__BB0_6:
	.pragma "nounroll";
	shr.u32 	%r203, %r10, %r332;
	and.b32  	%r204, %r203, 1;
	setp.eq.b32 	%p3, %r204, 1;
	not.pred 	%p4, %p3;
	add.s32 	%r205, %r11, %r332;
	mul.lo.s32 	%r206, %r205, 5;
	mul.wide.u32 	%rd16, %r206, 4;
	add.s64 	%rd6, %rd5, %rd16;
	@%p4 bra 	$L__BB0_8;
	ld.global.u32 	%r207, [%rd6];
	xor.b32  	%r337, %r337, %r207;
	ld.global.u32 	%r208, [%rd6+4];
	xor.b32  	%r336, %r336, %r208;
	ld.global.u32 	%r209, [%rd6+8];
	xor.b32  	%r335, %r335, %r209;
	ld.global.u32 	%r210, [%rd6+12];
	xor.b32  	%r334, %r334, %r210;
	ld.global.u32 	%r211, [%rd6+16];
	xor.b32  	%r333, %r333, %r211;
$L__BB0_8:
	and.b32  	%r213, %r203, 2;
	setp.eq.s32 	%p5, %r213, 0;
	@%p5 bra 	$L__BB0_10;
	ld.global.u32 	%r214, [%rd6+20];
	xor.b32  	%r337, %r337, %r214;
	ld.global.u32 	%r215, [%rd6+24];
	xor.b32  	%r336, %r336, %r215;
	ld.global.u32 	%r216, [%rd6+28];
	xor.b32  	%r335, %r335, %r216;
	ld.global.u32 	%r217, [%rd6+32];
	xor.b32  	%r334, %r334, %r217;
	ld.global.u32 	%r218, [%rd6+36];
	xor.b32  	%r333, %r333, %r218;
$L__BB0_10:
	and.b32  	%r220, %r203, 4;
	setp.eq.s32 	%p6, %r220, 0;
	@%p6 bra 	$L__BB0_12;
	ld.global.u32 	%r221, [%rd6+40];
	xor.b32  	%r337, %r337, %r221;
	ld.global.u32 	%r222, [%rd6+44];
	xor.b32  	%r336, %r336, %r222;
	ld.global.u32 	%r223, [%rd6+48];
	xor.b32  	%r335, %r335, %r223;
	ld.global.u32 	%r224, [%rd6+52];
	xor.b32  	%r334, %r334, %r224;
	ld.global.u32 	%r225, [%rd6+56];
	xor.b32  	%r333, %r333, %r225;
$L__BB0_12:
	and.b32  	%r227, %r203, 8;
	setp.eq.s32 	%p7, %r227, 0;
	@%p7 bra 	$L__BB0_14;
	ld.global.u32 	%r228, [%rd6+60];
	xor.b32  	%r337, %r337, %r228;
	ld.global.u32 	%r229, [%rd6+64];
	xor.b32  	%r336, %r336, %r229;
	ld.global.u32 	%r230, [%rd6+68];
	xor.b32  	%r335, %r335, %r230;
	ld.global.u32 	%r231, [%rd6+72];
	xor.b32  	%r334, %r334, %r231;
	ld.global.u32 	%r232, [%rd6+76];
	xor.b32  	%r333, %r333, %r232;
$L__BB0_14:
	and.b32  	%r234, %r203, 16;
	setp.eq.s32 	%p8, %r234, 0;
	@%p8 bra 	$L__BB0_16;
	ld.global.u32 	%r235, [%rd6+80];
	xor.b32  	%r337, %r337, %r235;
	ld.global.u32 	%r236, [%rd6+84];
	xor.b32  	%r336, %r336, %r236;
	ld.global.u32 	%r237, [%rd6+88];
	xor.b32  	%r335, %r335, %r237;
	ld.global.u32 	%r238, [%rd6+92];
	xor.b32  	%r334, %r334, %r238;
	ld.global.u32 	%r239, [%rd6+96];
	xor.b32  	%r333, %r333, %r239;
$L__BB0_16:
	and.b32  	%r241, %r203, 32;
	setp.eq.s32 	%p9, %r241, 0;
	@%p9 bra 	$L__BB0_18;
	ld.global.u32 	%r242, [%rd6+100];
	xor.b32  	%r337, %r337, %r242;
	ld.global.u32 	%r243, [%rd6+104];
	xor.b32  	%r336, %r336, %r243;
	ld.global.u32 	%r244, [%rd6+108];
	xor.b32  	%r335, %r335, %r244;
	ld.global.u32 	%r245, [%rd6+112];
	xor.b32  	%r334, %r334, %r245;
	ld.global.u32 	%r246, [%rd6+116];
	xor.b32  	%r333, %r333, %r246;
$L__BB0_18:
	and.b32  	%r248, %r203, 64;
	setp.eq.s32 	%p10, %r248, 0;
	@%p10 bra 	$L__BB0_20;
	ld.global.u32 	%r249, [%rd6+120];
	xor.b32  	%r337, %r337, %r249;
	ld.global.u32 	%r250, [%rd6+124];
	xor.b32  	%r336, %r336, %r250;
	ld.global.u32 	%r251, [%rd6+128];
	xor.b32  	%r335, %r335, %r251;
	ld.global.u32 	%r252, [%rd6+132];
	xor.b32  	%r334, %r334, %r252;
	ld.global.u32 	%r253, [%rd6+136];
	xor.b32  	%r333, %r333, %r253;
$L__BB0_20:
	and.b32  	%r255, %r203, 128;
	setp.eq.s32 	%p11, %r255, 0;
	@%p11 bra 	$L__BB0_22;
	ld.global.u32 	%r256, [%rd6+140];
	xor.b32  	%r337, %r337, %r256;
	ld.global.u32 	%r257, [%rd6+144];
	xor.b32  	%r336, %r336, %r257;
	ld.global.u32 	%r258, [%rd6+148];
	xor.b32  	%r335, %r335, %r258;
	ld.global.u32 	%r259, [%rd6+152];
	xor.b32  	%r334, %r334, %r259;
	ld.global.u32 	%r260, [%rd6+156];
	xor.b32  	%r333, %r333, %r260;
$L__BB0_22:
	and.b32  	%r262, %r203, 256;
	setp.eq.s32 	%p12, %r262, 0;
	@%p12 bra 	$L__BB0_24;
	ld.global.u32 	%r263, [%rd6+160];
	xor.b32  	%r337, %r337, %r263;
	ld.global.u32 	%r264, [%rd6+164];
	xor.b32  	%r336, %r336, %r264;
	ld.global.u32 	%r265, [%rd6+168];
	xor.b32  	%r335, %r335, %r265;
	ld.global.u32 	%r266, [%rd6+172];
	xor.b32  	%r334, %r334, %r266;
	ld.global.u32 	%r267, [%rd6+176];
	xor.b32  	%r333, %r333, %r267;
$L__BB0_24:
	and.b32  	%r269, %r203, 512;
	setp.eq.s32 	%p13, %r269, 0;
	@%p13 bra 	$L__BB0_26;
	ld.global.u32 	%r270, [%rd6+180];
	xor.b32  	%r337, %r337, %r270;
	ld.global.u32 	%r271, [%rd6+184];
	xor.b32  	%r336, %r336, %r271;
	ld.global.u32 	%r272, [%rd6+188];
	xor.b32  	%r335, %r335, %r272;
	ld.global.u32 	%r273, [%rd6+192];
	xor.b32  	%r334, %r334, %r273;
	ld.global.u32 	%r274, [%rd6+196];
	xor.b32  	%r333, %r333, %r274;
$L__BB0_26:
	and.b32  	%r276, %r203, 1024;
	setp.eq.s32 	%p14, %r276, 0;
	@%p14 bra 	$L__BB0_28;
	ld.global.u32 	%r277, [%rd6+200];
	xor.b32  	%r337, %r337, %r277;
	ld.global.u32 	%r278, [%rd6+204];
	xor.b32  	%r336, %r336, %r278;
	ld.global.u32 	%r279, [%rd6+208];
	xor.b32  	%r335, %r335, %r279;
	ld.global.u32 	%r280, [%rd6+212];
	xor.b32  	%r334, %r334, %r280;
	ld.global.u32 	%r281, [%rd6+216];
	xor.b32  	%r333, %r333, %r281;
$L__BB0_28:
	and.b32  	%r283, %r203, 2048;
	setp.eq.s32 	%p15, %r283, 0;
	@%p15 bra 	$L__BB0_30;
	ld.global.u32 	%r284, [%rd6+220];
	xor.b32  	%r337, %r337, %r284;
	ld.global.u32 	%r285, [%rd6+224];
	xor.b32  	%r336, %r336, %r285;
	ld.global.u32 	%r286, [%rd6+228];
	xor.b32  	%r335, %r335, %r286;
	ld.global.u32 	%r287, [%rd6+232];
	xor.b32  	%r334, %r334, %r287;
	ld.global.u32 	%r288, [%rd6+236];
	xor.b32  	%r333, %r333, %r288;
$L__BB0_30:
	and.b32  	%r290, %r203, 4096;
	setp.eq.s32 	%p16, %r290, 0;
	@%p16 bra 	$L__BB0_32;
	ld.global.u32 	%r291, [%rd6+240];
	xor.b32  	%r337, %r337, %r291;
	ld.global.u32 	%r292, [%rd6+244];
	xor.b32  	%r336, %r336, %r292;
	ld.global.u32 	%r293, [%rd6+248];
	xor.b32  	%r335, %r335, %r293;
	ld.global.u32 	%r294, [%rd6+252];
	xor.b32  	%r334, %r334, %r294;
	ld.global.u32 	%r295, [%rd6+256];
	xor.b32  	%r333, %r333, %r295;
$L__BB0_32:
	and.b32  	%r297, %r203, 8192;
	setp.eq.s32 	%p17, %r297, 0;
	@%p17 bra 	$L__BB0_34;
	ld.global.u32 	%r298, [%rd6+260];
	xor.b32  	%r337, %r337, %r298;
	ld.global.u32 	%r299, [%rd6+264];
	xor.b32  	%r336, %r336, %r299;
	ld.global.u32 	%r300, [%rd6+268];
	xor.b32  	%r335, %r335, %r300;
	ld.global.u32 	%r301, [%rd6+272];
	xor.b32  	%r334, %r334, %r301;
	ld.global.u32 	%r302, [%rd6+276];
	xor.b32  	%r333, %r333, %r302;
$L__BB0_34:
	and.b32  	%r304, %r203, 16384;
	setp.eq.s32 	%p18, %r304, 0;
	@%p18 bra 	$L__BB0_36;
	ld.global.u32 	%r305, [%rd6+280];
	xor.b32  	%r337, %r337, %r305;
	ld.global.u32 	%r306, [%rd6+284];
	xor.b32  	%r336, %r336, %r306;
	ld.global.u32 	%r307, [%rd6+288];
	xor.b32  	%r335, %r335, %r307;
	ld.global.u32 	%r308, [%rd6+292];
	xor.b32  	%r334, %r334, %r308;
	ld.global.u32 	%r309, [%rd6+296];
	xor.b32  	%r333, %r333, %r309;
$L__BB0_36:
	and.b32  	%r311, %r203, 32768;
	setp.eq.s32 	%p19, %r311, 0;
	@%p19 bra 	$L__BB0_38;
	ld.global.u32 	%r312, [%rd6+300];
	xor.b32  	%r337, %r337, %r312;
	ld.global.u32 	%r313, [%rd6+304];
	xor.b32  	%r336, %r336, %r313;
	ld.global.u32 	%r314, [%rd6+308];
	xor.b32  	%r335, %r335, %r314;
	ld.global.u32 	%r315, [%rd6+312];
	xor.b32  	%r334, %r334, %r315;
	ld.global.u32 	%r316, [%rd6+316];
	xor.b32  	%r333, %r333, %r316;
$L__BB0_38:
	add.s32 	%r332, %r332, 16;
	setp.ne.s32 	%p20, %r332, 32;
	@%p20 bra 	$L__BB0_6;
	mad.lo.s32 	%r317, %r326, -31, %r11;
	add.s32 	%r326, %r317, 1;
	setp.ne.s32 	%p21, %r326, 5;
	@%p21 bra 	$L__BB0_5;
	st.global.u32 	[%rd2+4], %r337;
	st.global.u32 	[%rd2+8], %r336;
	st.global.u32 	[%rd2+12], %r335;
	st.global.u32 	[%rd2+16], %r334;
	st.global.u32 	[%rd2+20], %r333;
	add.s32 	%r320, %r320, 1;
	setp.lt.u32 	%p22, %r320, %r2;
	@%p22 bra 	$L__BB0_4;
$L__BB0_41:
	shr.u64 	%rd7, %rd18, 2;
	add.s32 	%r319, %r319, 1;
	setp.gt.u64 	%p23, %rd18, 3;
	mov.u64 	%rd18, %rd7;
	@%p23 bra 	$L__BB0_2;
$L__BB0_42:
	mov.b32 	%r318, 0;
	st.global.v2.u32 	[%rd2+24], {%r318, %r318};
	st.global.u32 	[%rd2+32], %r318;
	mov.b64 	%rd17, 0;
	st.global.u64 	[%rd2+40], %rd17;
	ret;

}
	// .globl	_Z14DrawBuddhabrot17FractalDimensionsPj16IterationControlP17curandStateXORWOW
.visible .entry _Z14DrawBuddhabrot17FractalDimensionsPj16IterationControlP17curandStateXORWOW(
	.param .align 8 .b8 _Z14DrawBuddhabrot17FractalDimensionsPj16IterationControlP17curandStateXORWOW_param_0[56],
	.param .u64 .ptr .align 1 _Z14DrawBuddhabrot17FractalDimensionsPj16IterationControlP17curandStateXORWOW_param_1,
	.param .align 4 .b8 _Z14DrawBuddhabrot17FractalDimensionsPj16IterationControlP17curandStateXORWOW_param_2[12],
	.param .u64 .ptr .align 1 _Z14DrawBuddhabrot17FractalDimensionsPj16IterationControlP17curandStateXORWOW_param_3
)
{
	.reg .pred 	%p<26>;
	.reg .b32 	%r<192>;
	.reg .b32 	%f<32>;
	.reg .b64 	%rd<9>;
	.reg .b64 	%fd<19>;

	ld.param.v2.u32 	{%r1, %r2}, [_Z14DrawBuddhabrot17FractalDimensionsPj16IterationControlP17curandStateXORWOW_param_0];
	ld.param.f64 	%fd3, [_Z14DrawBuddhabrot17FractalDimensionsPj16IterationControlP17curandStateXORWOW_param_0+40];
	ld.param.f64 	%fd4, [_Z14DrawBuddhabrot17FractalDimensionsPj16IterationControlP17curandStateXORWOW_param_0+48];
	ld.param.u32 	%r4, [_Z14DrawBuddhabrot17FractalDimensionsPj16IterationControlP17curandStateXORWOW_param_2+4];
	ld.param.u32 	%r5, [_Z14DrawBuddhabrot17FractalDimensionsPj16IterationControlP17curandStateXORWOW_param_2+8];
	ld.param.u32 	%r3, [_Z14DrawBuddhabrot17FractalDimensionsPj16IterationControlP17curandStateXORWOW_param_2];
	ld.param.f64 	%fd2, [_Z14DrawBuddhabrot17FractalDimensionsPj16IterationControlP17curandStateXORWOW_param_0+16];
	ld.param.f64 	%fd5, [_Z14DrawBuddhabrot17FractalDimensionsPj16IterationControlP17curandStateXORWOW_param_0+32];
	ld.param.f64 	%fd1, [_Z14DrawBuddhabrot17FractalDimensionsPj16IterationControlP17curandStateXORWOW_param_0+8];
	ld.param.f64 	%fd6, [_Z14DrawBuddhabrot17FractalDimensionsPj16IterationControlP17curandStateXORWOW_param_0+24];
	ld.param.u64 	%rd3, [_Z14DrawBuddhabrot17FractalDimensionsPj16IterationControlP17curandStateXORWOW_param_1];
	ld.param.u64 	%rd4, [_Z14DrawBuddhabrot17FractalDimensionsPj16IterationControlP17curandStateXORWOW_param_3];
	cvta.to.global.u64 	%rd5, %rd4;
	mov.u32 	%r37, %ctaid.x;
	mov.u32 	%r38, %ntid.x;
	mov.u32 	%r39, %tid.x;
	mad.lo.s32 	%r40, %r37, %r38, %r39;
	mul.wide.s32 	%rd6, %r40, 48;
	add.s64 	%rd1, %rd5, %rd6;
	sub.f64 	%fd7, %fd6, %fd1;
	cvt.rn.f32.f64 	%f1, %fd7;
	sub.f64 	%fd8, %fd5, %fd2;
	cvt.rn.f32.f64 	%f2, %fd8;
	setp.lt.s32 	%p1, %r3, 1;
	@%p1 bra 	$L__BB1_21;
	setp.lt.s32 	%p2, %r4, 1;
	@%p2 bra 	$L__BB1_12;
	cvta.to.global.u64 	%rd2, %rd3;
	mov.b32 	%r181, 0;
	mov.u32 	%r182, %r181;
$L__BB1_3:
	setp.ne.s32 	%p9, %r182, 0;
	@%p9 bra 	$L__BB1_5;
	ld.global.v2.u32 	{%r151, %r152}, [%rd1];
	shr.u32 	%r153, %r152, 2;
	xor.b32  	%r154, %r153, %r152;
	ld.global.v2.u32 	{%r155, %r156}, [%rd1+8];
	ld.global.v2.u32 	{%r157, %r158}, [%rd1+16];
	shl.b32 	%r159, %r158, 4;
	shl.b32 	%r160, %r154, 1;
	xor.b32  	%r161, %r160, %r159;
	xor.b32  	%r162, %r161, %r154;
	xor.b32  	%r163, %r162, %r158;
	add.s32 	%r164, %r151, %r163;
	add.s32 	%r165, %r164, 362437;
	cvt.rn.f32.u32 	%f15, %r165;
	fma.rn.f32 	%f16, %f15, 0f2F800000, 0f2F000000;
	mul.f32 	%f17, %f16, %f1;
	cvt.f64.f32 	%fd9, %f17;
	add.f64 	%fd10, %fd1, %fd9;
	cvt.rn.f32.f64 	%f30, %fd10;
	shr.u32 	%r166, %r155, 2;
	xor.b32  	%r167, %r166, %r155;
	st.global.v2.u32 	[%rd1+8], {%r157, %r158};
	shl.b32 	%r168, %r163, 4;
	shl.b32 	%r169, %r167, 1;
	xor.b32  	%r170, %r169, %r168;
	xor.b32  	%r171, %r170, %r167;
	xor.b32  	%r172, %r171, %r163;
	st.global.v2.u32 	[%rd1+16], {%r163, %r172};
	add.s32 	%r173, %r151, 724874;
	st.global.v2.u32 	[%rd1], {%r173, %r156};
	add.s32 	%r174, %r172, %r173;
	cvt.rn.f32.u32 	%f18, %r174;
	fma.rn.f32 	%f19, %f18, 0f2F800000, 0f2F000000;
	mul.f32 	%f20, %f19, %f2;
	cvt.f64.f32 	%fd11, %f20;
	add.f64 	%fd12, %fd2, %fd11;
	cvt.rn.f32.f64 	%f31, %fd12;
$L__BB1_5:
	mov.b32 	%r183, 0;
	mov.f32 	%f28, %f31;
	mov.f32 	%f29, %f30;
$L__BB1_6:
	mov.u32 	%r184, %r183;
	setp.eq.s32 	%p10, %r182, 0;
	mul.f32 	%f21, %f29, %f29;
	mul.f32 	%f22, %f28, %f28;
	sub.f32 	%f23, %f21, %f22;
	add.f32 	%f9, %f30, %f23;
	add.f32 	%f24, %f29, %f29;
	fma.rn.f32 	%f28, %f24, %f28, %f31;
	@%p10 bra 	$L__BB1_9;
	cvt.f64.f32 	%fd13, %f9;
	sub.f64 	%fd14, %fd13, %fd1;
	div.rn.f64 	%fd15, %fd14, %fd3;
	cvt.rzi.s32.f64 	%r9, %fd15;
	cvt.f64.f32 	%fd16, %f28;
	sub.f64 	%fd17, %fd16, %fd2;
	div.rn.f64 	%fd18, %fd17, %fd4;
	cvt.rzi.s32.f64 	%r10, %fd18;
	setp.gt.s32 	%p11, %r10, -1;
	setp.lt.s32 	%p12, %r10, %r2;
	and.pred  	%p13, %p11, %p12;
	setp.gt.s32 	%p14, %r9, -1;
	setp.lt.s32 	%p15, %r9, %r2;
	and.pred  	%p16, %p14, %p15;
	and.pred  	%p18, %p13, %p16;
	not.pred 	%p19, %p18;
	@%p19 bra 	$L__BB1_9;
	mad.lo.s32 	%r176, %r10, %r1, %r9;
	mul.wide.s32 	%rd7, %r176, 4;
	add.s64 	%rd8, %rd2, %rd7;
	ld.global.u32 	%r177, [%rd8];
	add.s32 	%r178, %r177, 4;
	st.global.u32 	[%rd8], %r178;
$L__BB1_9:
	mul.f32 	%f25, %f9, %f9;
	fma.rn.f32 	%f11, %f28, %f28, %f25;
	setp.gt.f32 	%p20, %f11, 0f40800000;
	@%p20 bra 	$L__BB1_11;
	add.s32 	%r183, %r184, 1;
	setp.eq.s32 	%p21, %r183, %r4;
	mov.f32 	%f29, %f9;
	mov.u32 	%r184, %r4;
	@%p21 bra 	$L__BB1_11;
	bra.uni 	$L__BB1_6;
$L__BB1_11:
	setp.gt.f32 	%p22, %f11, 0f40800000;
	setp.eq.s32 	%p23, %r182, 0;
	setp.gt.s32 	%p24, %r184, %r5;
	selp.b32 	%r179, 1, %r182, %p24;
	selp.b32 	%r180, %r179, 0, %p22;
	selp.b32 	%r182, %r180, 0, %p23;
	add.s32 	%r181, %r181, 1;
	setp.eq.s32 	%p25, %r181, %r3;
	@%p25 bra 	$L__BB1_21;
	bra.uni 	$L__BB1_3;
$L__BB1_12:
	and.b32  	%r15, %r3, 3;
	setp.lt.u32 	%p3, %r3, 4;
	@%p3 bra 	$L__BB1_16;
	ld.global.v2.u32 	{%r186, %r191}, [%rd1];
	ld.global.v2.u32 	{%r190, %r189}, [%rd1+8];
	ld.global.v2.u32 	{%r188, %r187}, [%rd1+16];
	and.b32  	%r41, %r3, 2147483644;
	neg.s32 	%r185, %r41;
$L__BB1_14:
	.pragma "nounroll";
	shr.u32 	%r42, %r191, 2;
	xor.b32  	%r43, %r42, %r191;
	shl.b32 	%r44, %r187, 4;
	shl.b32 	%r45, %r43, 1;
	xor.b32  	%r46, %r45, %r44;
	xor.b32  	%r47, %r46, %r43;
	xor.b32  	%r48, %r47, %r187;
	shr.u32 	%r49, %r190, 2;
	xor.b32  	%r50, %r49, %r190;
	shl.b32 	%r51, %r48, 4;
	shl.b32 	%r52, %r50, 1;
	xor.b32  	%r53, %r52, %r51;
	xor.b32  	%r54, %r53, %r50;
	xor.b32  	%r55, %r54, %r48;
	shr.u32 	%r56, %r189, 2;
	xor.b32  	%r57, %r56, %r189;
	shl.b32 	%r58, %r55, 4;
	shl.b32 	%r59, %r57, 1;
	xor.b32  	%r60, %r59, %r58;
	xor.b32  	%r61, %r60, %r57;
	xor.b32  	%r62, %r61, %r55;
	shr.u32 	%r63, %r188, 2;
	xor.b32  	%r64, %r63, %r188;
	shl.b32 	%r65, %r62, 4;
	shl.b32 	%r66, %r64, 1;
	xor.b32  	%r67, %r66, %r65;
	xor.b32  	%r68, %r67, %r64;
	xor.b32  	%r191, %r68, %r62;
	shr.u32 	%r69, %r187, 2;
	xor.b32  	%r70, %r69, %r187;
	shl.b32 	%r71, %r191, 4;
	shl.b32 	%r72, %r70, 1;
	xor.b32  	%r73, %r72, %r71;
	xor.b32  	%r74, %r73, %r70;
	xor.b32  	%r190, %r74, %r191;
	shr.u32 	%r75, %r48, 2;
	xor.b32  	%r76, %r75, %r48;
	shl.b32 	%r77, %r190, 4;
	shl.b32 	%r78, %r76, 1;
	xor.b32  	%r79, %r78, %r77;
	xor.b32  	%r80, %r79, %r76;
	xor.b32  	%r189, %r80, %r190;
	shr.u32 	%r81, %r55, 2;
	xor.b32  	%r82, %r81, %r55;
	shl.b32 	%r83, %r189, 4;
	shl.b32 	%r84, %r82, 1;
	xor.b32  	%r85, %r84, %r83;
	xor.b32  	%r86, %r85, %r82;
	xor.b32  	%r188, %r86, %r189;
	shr.u32 	%r87, %r62, 2;
	xor.b32  	%r88, %r87, %r62;
	shl.b32 	%r89, %r188, 4;
	shl.b32 	%r90, %r88, 1;
	xor.b32  	%r91, %r90, %r89;
	xor.b32  	%r92, %r91, %r88;
	xor.b32  	%r187, %r92, %r188;
	add.s32 	%r186, %r186, 2899496;
	add.s32 	%r185, %r185, 4;
	setp.ne.s32 	%p4, %r185, 0;
	@%p4 bra 	$L__BB1_14;
	st.global.v2.u32 	[%rd1+8], {%r190, %r189};
	st.global.v2.u32 	[%rd1+16], {%r188, %r187};
	st.global.v2.u32 	[%rd1], {%r186, %r191};
$L__BB1_16:
	setp.eq.s32 	%p5, %r15, 0;
	@%p5 bra 	$L__BB1_21;
	setp.eq.s32 	%p6, %r15, 1;
	@%p6 bra 	$L__BB1_19;
	ld.global.v2.u32 	{%r93, %r94}, [%rd1];
	shr.u32 	%r95, %r94, 2;
	xor.b32  	%r96, %r95, %r94;
	ld.global.v2.u32 	{%r97, %r98}, [%rd1+8];
	ld.global.v2.u32 	{%r99, %r100}, [%rd1+16];
	shl.b32 	%r101, %r100, 4;
	shl.b32 	%r102, %r96, 1;
	xor.b32  	%r103, %r102, %r101;
	xor.b32  	%r104, %r103, %r96;
	xor.b32  	%r105, %r104, %r100;
	shr.u32 	%r106, %r97, 2;
	xor.b32  	%r107, %r106, %r97;
	shl.b32 	%r108, %r105, 4;
	shl.b32 	%r109, %r107, 1;
	xor.b32  	%r110, %r109, %r108;
	xor.b32  	%r111, %r110, %r107;
	xor.b32  	%r112, %r111, %r105;
	shr.u32 	%r113, %r98, 2;
	xor.b32  	%r114, %r113, %r98;
	shl.b32 	%r115, %r112, 4;
	shl.b32 	%r116, %r114, 1;
	xor.b32  	%r117, %r116, %r115;
	xor.b32  	%r118, %r117, %r114;
	xor.b32  	%r119, %r118, %r112;
	shr.u32 	%r120, %r99, 2;
	xor.b32  	%r121, %r120, %r99;
	st.global.v2.u32 	[%rd1+8], {%r105, %r112};
	shl.b32 	%r122, %r119, 4;
	shl.b32 	%r123, %r121, 1;
	xor.b32  	%r124, %r123, %r122;
	xor.b32  	%r125, %r124, %r121;
	xor.b32  	%r126, %r125, %r119;
	st.global.v2.u32 	[%rd1+16], {%r119, %r126};
	add.s32 	%r127, %r93, 1449748;
	st.global.v2.u32 	[%rd1], {%r127, %r100};
$L__BB1_19:
	and.b32  	%r128, %r3, 1;
	setp.eq.b32 	%p7, %r128, 1;
	not.pred 	%p8, %p7;
	@%p8 bra 	$L__BB1_21;
	ld.global.v2.u32 	{%r129, %r130}, [%rd1];
	shr.u32 	%r131, %r130, 2;
	xor.b32  	%r132, %r131, %r130;
	ld.global.v2.u32 	{%r133, %r134}, [%rd1+8];
	ld.global.v2.u32 	{%r135, %r136}, [%rd1+16];
	shl.b32 	%r137, %r136, 4;
	shl.b32 	%r138, %r132, 1;
	xor.b32  	%r139, %r138, %r137;
	xor.b32  	%r140, %r139, %r132;
	xor.b32  	%r141, %r140, %r136;
	shr.u32 	%r142, %r133, 2;
	xor.b32  	%r143, %r142, %r133;
	st.global.v2.u32 	[%rd1+8], {%r135, %r136};
	shl.b32 	%r144, %r141, 4;
	shl.b32 	%r145, %r143, 1;
	xor.b32  	%r146, %r145, %r144;
	xor.b32  	%r147, %r146, %r143;
	xor.b32  	%r148, %r147, %r141;
	st.global.v2.u32 	[%rd1+16], {%r141, %r148};
	add.s32 	%r149, %r129, 724874;
	st.global.v2.u32 	[%rd1], {%r149, %r134};
$L__BB1_21:
	ret;

}


// ===== COMPILED SASS (sm_100) =====

	.target	sm_100

	.elftype	@"ET_EXEC"


//--------------------- .note.nv.tkinfo           --------------------------
	.section	.note.nv.tkinfo,"",@"SHT_NOTE"
	.sectionflags	@"SHF_NOTE_NV_TKINFO"
	.tkinfo
        /*0018*/ 	.word	0x00000002
        /*0030*/ 	.string	""
        /*0030*/ 	.string	"ptxas"
        /*0030*/ 	.string	"Cuda compilation tools, release 13.0, V13.0.88"
        /*0030*/ 	.string	"Build cuda_13.0.r13.0/compiler.36424714_0"
        /*0030*/ 	.string	"-arch sm_100 -m 64 "



//--------------------- .note.nv.cuinfo           --------------------------
	.section	.note.nv.cuinfo,"",@"SHT_NOTE"
	.sectionflags	@"SHF_NOTE_NV_CUINFO"
        /*0018*/ 	.short	0x0002
        /*001a*/ 	.short	0x0064
        /*001c*/ 	.short	0x0082
	.zero		2


//--------------------- .nv.info                  --------------------------
	.section	.nv.info,"",@"SHT_CUDA_INFO"
	.align	4


	//----- nvinfo : EIATTR_REGCOUNT
	.align		4
        /*0000*/ 	.byte	0x04, 0x2f
        /*0002*/ 	.short	(.L_10 - .L_9)
	.align		4
.L_9:
        /*0004*/ 	.word	index@(_Z13InitializeRNGmP17curandStateXORWOW)
        /*0008*/ 	.word	0x0000001f


	//----- nvinfo : EIATTR_FRAME_SIZE
	.align		4
.L_10:
        /*000c*/ 	.byte	0x04, 0x11
        /*000e*/ 	.short	(.L_12 - .L_11)
	.align		4
.L_11:
        /*0010*/ 	.word	index@(_Z13InitializeRNGmP17curandStateXORWOW)
        /*0014*/ 	.word	0x00000000


	//----- nvinfo : EIATTR_REGCOUNT
	.align		4
.L_12:
        /*0018*/ 	.byte	0x04, 0x2f
        /*001a*/ 	.short	(.L_14 - .L_13)
	.align		4
.L_13:
        /*001c*/ 	.word	index@(_Z14DrawBuddhabrot17FractalDimensionsPj16IterationControlP17curandStateXORWOW)
        /*0020*/ 	.word	0x00000027


	//----- nvinfo : EIATTR_FRAME_SIZE
	.align		4
.L_14:
        /*0024*/ 	.byte	0x04, 0x11
        /*0026*/ 	.short	(.L_16 - .L_15)
	.align		4
.L_15:
        /*0028*/ 	.word	index@($__internal_0_$__cuda_sm20_div_rn_f64_full)
        /*002c*/ 	.word	0x00000000


	//----- nvinfo : EIATTR_FRAME_SIZE
	.align		4
.L_16:
        /*0030*/ 	.byte	0x04, 0x11
        /*0032*/ 	.short	(.L_18 - .L_17)
	.align		4
.L_17:
        /*0034*/ 	.word	index@(_Z14DrawBuddhabrot17FractalDimensionsPj16IterationControlP17curandStateXORWOW)
        /*0038*/ 	.word	0x00000000


	//----- nvinfo : EIATTR_MIN_STACK_SIZE
	.align		4
.L_18:
        /*003c*/ 	.byte	0x04, 0x12
        /*003e*/ 	.short	(.L_20 - .L_19)
	.align		4
.L_19:
        /*0040*/ 	.word	index@(_Z14DrawBuddhabrot17FractalDimensionsPj16IterationControlP17curandStateXORWOW)
        /*0044*/ 	.word	0x00000000


	//----- nvinfo : EIATTR_MIN_STACK_SIZE
	.align		4
.L_20:
        /*0048*/ 	.byte	0x04, 0x12
        /*004a*/ 	.short	(.L_22 - .L_21)
	.align		4
.L_21:
        /*004c*/ 	.word	index@(_Z13InitializeRNGmP17curandStateXORWOW)
        /*0050*/ 	.word	0x00000000
.L_22:


//--------------------- .nv.compat                --------------------------
	.section	.nv.compat,"",@"SHT_CUDA_COMPAT_INFO"
	.align	4
        /*0000*/ 	.byte	0x02, 0x09, 0x00, 0x00, 0x02, 0x02, 0x01, 0x00, 0x02, 0x05, 0x05, 0x00, 0x03, 0x07, 0x01, 0x01
        /*0010*/ 	.byte	0x02, 0x03, 0x00, 0x00, 0x02, 0x06, 0x01, 0x00, 0x04, 0x0b, 0x08, 0x00, 0x01, 0x00, 0x00, 0x00
        /*0020*/ 	.byte	0x00, 0x00, 0x00, 0x00


//--------------------- .nv.info._Z14DrawBuddhabrot17FractalDimensionsPj16IterationControlP17curandStateXORWOW --------------------------
	.section	.nv.info._Z14DrawBuddhabrot17FractalDimensionsPj16IterationControlP17curandStateXORWOW,"",@"SHT_CUDA_INFO"
	.sectionflags	@""
	.align	4


	//----- nvinfo : EIATTR_CUDA_API_VERSION
	.align		4
        /*0000*/ 	.byte	0x04, 0x37
        /*0002*/ 	.short	(.L_24 - .L_23)
.L_23:
        /*0004*/ 	.word	0x00000082


	//----- nvinfo : EIATTR_KPARAM_INFO
	.align		4
.L_24:
        /*0008*/ 	.byte	0x04, 0x17
        /*000a*/ 	.short	(.L_26 - .L_25)
.L_25:
        /*000c*/ 	.word	0x00000000
        /*0010*/ 	.short	0x0003
        /*0012*/ 	.short	0x0050
        /*0014*/ 	.byte	0x00, 0xf5, 0x21, 0x00


	//----- nvinfo : EIATTR_KPARAM_INFO
	.align		4
.L_26:
        /*0018*/ 	.byte	0x04, 0x17
        /*001a*/ 	.short	(.L_28 - .L_27)
.L_27:
        /*001c*/ 	.word	0x00000000
        /*0020*/ 	.short	0x0002
        /*0022*/ 	.short	0x0040
        /*0024*/ 	.byte	0x00, 0xf0, 0x31, 0x00


	//----- nvinfo : EIATTR_KPARAM_INFO
	.align		4
.L_28:
        /*0028*/ 	.byte	0x04, 0x17
        /*002a*/ 	.short	(.L_30 - .L_29)
.L_29:
        /*002c*/ 	.word	0x00000000
        /*0030*/ 	.short	0x0001
        /*0032*/ 	.short	0x0038
        /*0034*/ 	.byte	0x00, 0xf5, 0x21, 0x00


	//----- nvinfo : EIATTR_KPARAM_INFO
	.align		4
.L_30:
        /*0038*/ 	.byte	0x04, 0x17
        /*003a*/ 	.short	(.L_32 - .L_31)
.L_31:
        /*003c*/ 	.word	0x00000000
        /*0040*/ 	.short	0x0000
        /*0042*/ 	.short	0x0000
        /*0044*/ 	.byte	0x00, 0xf0, 0xe1, 0x00


	//----- nvinfo : EIATTR_SPARSE_MMA_MASK
	.align		4
.L_32:
        /*0048*/ 	.byte	0x03, 0x50
        /*004a*/ 	.short	0x0000


	//----- nvinfo : EIATTR_MAXREG_COUNT
	.align		4
        /*004c*/ 	.byte	0x03, 0x1b
        /*004e*/ 	.short	0x00ff


	//----- nvinfo : EIATTR_MERCURY_ISA_VERSION
	.align		4
        /*0050*/ 	.byte	0x03, 0x5f
        /*0052*/ 	.short	0x0101


	//----- nvinfo : EIATTR_VRC_CTA_INIT_COUNT
	.align		4
        /*0054*/ 	.byte	0x02, 0x4a
	.zero		1
	.zero		1


	//----- nvinfo : EIATTR_EXIT_INSTR_OFFSETS
	.align		4
        /*0058*/ 	.byte	0x04, 0x1c
        /*005a*/ 	.short	(.L_34 - .L_33)


	//   ....[0]....
.L_33:
        /*005c*/ 	.word	0x00000070


	//   ....[1]....
        /*0060*/ 	.word	0x00000ae0


	//   ....[2]....
        /*0064*/ 	.word	0x00000f10


	//   ....[3]....
        /*0068*/ 	.word	0x00001160


	//   ....[4]....
        /*006c*/ 	.word	0x000012a0


	//----- nvinfo : EIATTR_CRS_STACK_SIZE
	.align		4
.L_34:
        /*0070*/ 	.byte	0x04, 0x1e
        /*0072*/ 	.short	(.L_36 - .L_35)
.L_35:
        /*0074*/ 	.word	0x00000000


	//----- nvinfo : EIATTR_CBANK_PARAM_SIZE
	.align		4
.L_36:
        /*0078*/ 	.byte	0x03, 0x19
        /*007a*/ 	.short	0x0058


	//----- nvinfo : EIATTR_PARAM_CBANK
	.align		4
        /*007c*/ 	.byte	0x04, 0x0a
        /*007e*/ 	.short	(.L_38 - .L_37)
	.align		4
.L_37:
        /*0080*/ 	.word	index@(.nv.constant0._Z14DrawBuddhabrot17FractalDimensionsPj16IterationControlP17curandStateXORWOW)
        /*0084*/ 	.short	0x0380
        /*0086*/ 	.short	0x0058


	//----- nvinfo : EIATTR_SW_WAR
	.align		4
.L_38:
        /*0088*/ 	.byte	0x04, 0x36
        /*008a*/ 	.short	(.L_40 - .L_39)
.L_39:
        /*008c*/ 	.word	0x00000008
.L_40:


//--------------------- .nv.info._Z13InitializeRNGmP17curandStateXORWOW --------------------------
	.section	.nv.info._Z13InitializeRNGmP17curandStateXORWOW,"",@"SHT_CUDA_INFO"
	.sectionflags	@""
	.align	4


	//----- nvinfo : EIATTR_CUDA_API_VERSION
	.align		4
        /*0000*/ 	.byte	0x04, 0x37
        /*0002*/ 	.short	(.L_42 - .L_41)
.L_41:
        /*0004*/ 	.word	0x00000082


	//----- nvinfo : EIATTR_KPARAM_INFO
	.align		4
.L_42:
        /*0008*/ 	.byte	0x04, 0x17
        /*000a*/ 	.short	(.L_44 - .L_43)
.L_43:
        /*000c*/ 	.word	0x00000000
        /*0010*/ 	.short	0x0001
        /*0012*/ 	.short	0x0008
        /*0014*/ 	.byte	0x00, 0xf5, 0x21, 0x00


	//----- nvinfo : EIATTR_KPARAM_INFO
	.align		4
.L_44:
        /*0018*/ 	.byte	0x04, 0x17
        /*001a*/ 	.short	(.L_46 - .L_45)
.L_45:
        /*001c*/ 	.word	0x00000000
        /*0020*/ 	.short	0x0000
        /*0022*/ 	.short	0x0000
        /*0024*/ 	.byte	0x00, 0xf0, 0x21, 0x00


	//----- nvinfo : EIATTR_SPARSE_MMA_MASK
	.align		4
.L_46:
        /*0028*/ 	.byte	0x03, 0x50
        /*002a*/ 	.short	0x0000


	//----- nvinfo : EIATTR_MAXREG_COUNT
	.align		4
        /*002c*/ 	.byte	0x03, 0x1b
        /*002e*/ 	.short	0x00ff


	//----- nvinfo : EIATTR_MERCURY_ISA_VERSION
	.align		4
        /*0030*/ 	.byte	0x03, 0x5f
        /*0032*/ 	.short	0x0101


	//----- nvinfo : EIATTR_VRC_CTA_INIT_COUNT
	.align		4
        /*0034*/ 	.byte	0x02, 0x4a
	.zero		1
	.zero		1


	//----- nvinfo : EIATTR_EXIT_INSTR_OFFSETS
	.align		4
        /*0038*/ 	.byte	0x04, 0x1c
        /*003a*/ 	.short	(.L_48 - .L_47)


	//   ....[0]....
.L_47:
        /*003c*/ 	.word	0x00000ed0


	//----- nvinfo : EIATTR_CRS_STACK_SIZE
	.align		4
.L_48:
        /*0040*/ 	.byte	0x04, 0x1e
        /*0042*/ 	.short	(.L_50 - .L_49)
.L_49:
        /*0044*/ 	.word	0x00000000


	//----- nvinfo : EIATTR_CBANK_PARAM_SIZE
	.align		4
.L_50:
        /*0048*/ 	.byte	0x03, 0x19
        /*004a*/ 	.short	0x0010


	//----- nvinfo : EIATTR_PARAM_CBANK
	.align		4
        /*004c*/ 	.byte	0x04, 0x0a
        /*004e*/ 	.short	(.L_52 - .L_51)
	.align		4
.L_51:
        /*0050*/ 	.word	index@(.nv.constant0._Z13InitializeRNGmP17curandStateXORWOW)
        /*0054*/ 	.short	0x0380
        /*0056*/ 	.short	0x0010


	//----- nvinfo : EIATTR_SW_WAR
	.align		4
.L_52:
        /*0058*/ 	.byte	0x04, 0x36
        /*005a*/ 	.short	(.L_54 - .L_53)
.L_53:
        /*005c*/ 	.word	0x00000008
.L_54:


//--------------------- .nv.callgraph             --------------------------
	.section	.nv.callgraph,"",@"SHT_CUDA_CALLGRAPH"
	.align	4
	.sectionentsize	8
	.align		4
        /*0000*/ 	.word	0x00000000
	.align		4
        /*0004*/ 	.word	0xffffffff
	.align		4
        /*0008*/ 	.word	0x00000000
	.align		4
        /*000c*/ 	.word	0xfffffffe
	.align		4
        /*0010*/ 	.word	0x00000000
	.align		4
        /*0014*/ 	.word	0xfffffffd
	.align		4
        /*0018*/ 	.word	0x00000000
	.align		4
        /*001c*/ 	.word	0xfffffffc


//--------------------- .nv.constant4             --------------------------
	.section	.nv.constant4,"a",@progbits
	.align	8
	.align		8
.nv.constant4:
        /*0000*/ 	.dword	precalc_xorwow_matrix
	.align		8
        /*0008*/ 	.dword	precalc_xorwow_offset_matrix
	.align		8
        /*0010*/ 	.dword	mrg32k3aM1
	.align		8
        /*0018*/ 	.dword	mrg32k3aM2
	.align		8
        /*0020*/ 	.dword	mrg32k3aM1SubSeq
	.align		8
        /*0028*/ 	.dword	mrg32k3aM2SubSeq
	.align		8
        /*0030*/ 	.dword	mrg32k3aM1Seq
	.align		8
        /*0038*/ 	.dword	mrg32k3aM2Seq


//--------------------- .nv.constant3             --------------------------
	.section	.nv.constant3,"a",@progbits
	.align	8
.nv.constant3:
	.type		__cr_lgamma_table,@object
	.size		__cr_lgamma_table,(.L_8 - __cr_lgamma_table)
__cr_lgamma_table:
        /*0000*/ 	.byte	0x00, 0x00, 0x00, 0x00, 0x00, 0x00, 0x00, 0x00, 0x00, 0x00, 0x00, 0x00, 0x00, 0x00, 0x00, 0x00
        /*0010*/ 	.byte	0xef, 0x39, 0xfa, 0xfe, 0x42, 0x2e, 0xe6, 0x3f, 0x02, 0x20, 0x2a, 0xfa, 0x0b, 0xab, 0xfc, 0x3f
        /*0020*/ 	.byte	0xf9, 0x2c, 0x92, 0x7c, 0xa7, 0x6c, 0x09, 0x40, 0xc9, 0x79, 0x44, 0x3c, 0x64, 0x26, 0x13, 0x40
        /*0030*/ 	.byte	0xca, 0x01, 0xcf, 0x3a, 0x27, 0x51, 0x1a, 0x40, 0x30, 0xcc, 0x2d, 0xf3, 0xe1, 0x0c, 0x21, 0x40
        /*0040*/ 	.byte	0x0d, 0xb7, 0xfc, 0x82, 0x8e, 0x35, 0x25, 0x40
.L_8:


//--------------------- .text._Z14DrawBuddhabrot17FractalDimensionsPj16IterationControlP17curandStateXORWOW --------------------------
	.section	.text._Z14DrawBuddhabrot17FractalDimensionsPj16IterationControlP17curandStateXORWOW,"ax",@progbits
	.align	128
        .global         _Z14DrawBuddhabrot17FractalDimensionsPj16IterationControlP17curandStateXORWOW
        .type           _Z14DrawBuddhabrot17FractalDimensionsPj16IterationControlP17curandStateXORWOW,@function
        .size           _Z14DrawBuddhabrot17FractalDimensionsPj16IterationControlP17curandStateXORWOW,(.L_x_31 - _Z14DrawBuddhabrot17FractalDimensionsPj16IterationControlP17curandStateXORWOW)
        .other          _Z14DrawBuddhabrot17FractalDimensionsPj16IterationControlP17curandStateXORWOW,@"STO_CUDA_ENTRY STV_DEFAULT"
_Z14DrawBuddhabrot17FractalDimensionsPj16IterationControlP17curandStateXORWOW:
.text._Z14DrawBuddhabrot17FractalDimensionsPj16IterationControlP17curandStateXORWOW:
[----:B------:R-:W-:Y:S08]  /*0000*/  LDC R1, c[0x0][0x37c] ;  /* 0x0000df00ff017b82 */ /* 0x000ff00000000800 */
[----:B------:R-:W0:Y:S01]  /*0010*/  LDC R0, c[0x0][0x3c0] ;  /* 0x0000f000ff007b82 */ /* 0x000e220000000800 */
[----:B------:R-:W1:Y:S07]  /*0020*/  S2R R2, SR_TID.X ;  /* 0x0000000000027919 */ /* 0x000e6e0000002100 */
[----:B------:R-:W2:Y:S08]  /*0030*/  LDC R3, c[0x0][0x360] ;  /* 0x0000d800ff037b82 */ /* 0x000eb00000000800 */
[----:B------:R-:W3:Y:S01]  /*0040*/  LDC.64 R14, c[0x0][0x3d0] ;  /* 0x0000f400ff0e7b82 */ /* 0x000ee20000000a00 */
[----:B0-----:R-:W-:-:S07]  /*0050*/  ISETP.GE.AND P0, PT, R0, 0x1, PT ;  /* 0x000000010000780c */ /* 0x001fce0003f06270 */
[----:B------:R-:W0:Y:S06]  /*0060*/  S2UR UR4, SR_CTAID.X ;  /* 0x00000000000479c3 */ /* 0x000e2c0000002500 */
[----:B012---:R-:W-:Y:S05]  /*0070*/  @!P0 EXIT ;  /* 0x000000000000894d */ /* 0x007fea0003800000 */
[----:B------:R-:W0:Y:S01]  /*0080*/  LDCU UR5, c[0x0][0x3c4] ;  /* 0x00007880ff0577ac */ /* 0x000e220008000800 */
[----:B------:R-:W-:Y:S01]  /*0090*/  IMAD R3, R3, UR4, R2 ;  /* 0x0000000403037c24 */ /* 0x000fe2000f8e0202 */
[----:B------:R-:W1:Y:S03]  /*00a0*/  LDCU.64 UR6, c[0x0][0x358] ;  /* 0x00006b00ff0677ac */ /* 0x000e660008000a00 */
[----:B---3--:R-:W-:Y:S01]  /*00b0*/  IMAD.WIDE R14, R3, 0x30, R14 ;  /* 0x00000030030e7825 */ /* 0x008fe200078e020e */
[----:B0-----:R-:W-:-:S09]  /*00c0*/  UISETP.GE.AND UP0, UPT, UR5, 0x1, UPT ;  /* 0x000000010500788c */ /* 0x001fd2000bf06270 */
[----:B-1----:R-:W-:Y:S05]  /*00d0*/  BRA.U !UP0, `(.L_x_0) ;  /* 0x00000009088c7547 */ /* 0x002fea000b800000 */
[----:B------:R-:W0:Y:S01]  /*00e0*/  LDC.64 R6, c[0x0][0x390] ;  /* 0x0000e400ff067b82 */ /* 0x000e220000000a00 */
[----:B------:R-:W0:Y:S01]  /*00f0*/  LDCU.64 UR4, c[0x0][0x3a0] ;  /* 0x00007400ff0477ac */ /* 0x000e220008000a00 */
[----:B------:R-:W-:Y:S01]  /*0100*/  IMAD.MOV.U32 R4, RZ, RZ, RZ ;  /* 0x000000ffff047224 */ /* 0x000fe200078e00ff */
[----:B------:R-:W1:Y:S05]  /*0110*/  LDCU.64 UR8, c[0x0][0x388] ;  /* 0x00007100ff0877ac */ /* 0x000e6a0008000a00 */
[----:B------:R-:W1:Y:S01]  /*0120*/  LDC.64 R8, c[0x0][0x398] ;  /* 0x0000e600ff087b82 */ /* 0x000e620000000a00 */
[----:B0-----:R-:W-:Y:S01]  /*0130*/  DADD R6, -R6, UR4 ;  /* 0x0000000406067e29 */ /* 0x001fe20008000100 */
[----:B------:R-:W-:-:S05]  /*0140*/  UMOV UR4, URZ ;  /* 0x000000ff00047c82 */ /* 0x000fca0008000000 */
[----:B------:R0:W2:Y:S01]  /*0150*/  F2F.F32.F64 R2, R6 ;  /* 0x0000000600027310 */ /* 0x0000a20000301000 */
[----:B-1----:R-:W-:-:S07]  /*0160*/  DADD R8, R8, -UR8 ;  /* 0x8000000808087e29 */ /* 0x002fce0008000000 */
[----:B------:R0:W1:Y:S04]  /*0170*/  F2F.F32.F64 R3, R8 ;  /* 0x0000000800037310 */ /* 0x0000680000301000 */
.L_x_12:
[----:B---3--:R-:W3:Y:S01]  /*0180*/  LDC.64 R12, c[0x0][0x3a8] ;  /* 0x0000ea00ff0c7b82 */ /* 0x008ee20000000a00 */
[----:B------:R-:W-:Y:S01]  /*0190*/  ISETP.NE.AND P0, PT, R4, RZ, PT ;  /* 0x000000ff0400720c */ /* 0x000fe20003f05270 */
[----:B------:R-:W4:Y:S01]  /*01a0*/  LDCU.64 UR16, c[0x0][0x388] ;  /* 0x00007100ff1077ac */ /* 0x000f220008000a00 */
[----:B------:R-:W-:Y:S01]  /*01b0*/  BSSY.RECONVERGENT B0, `(.L_x_1) ;  /* 0x0000030000007945 */ /* 0x000fe20003800200 */
[----:B------:R-:W-:Y:S01]  /*01c0*/  IMAD.MOV.U32 R30, RZ, RZ, RZ ;  /* 0x000000ffff1e7224 */ /* 0x000fe200078e00ff */
[----:B------:R-:W1:Y:S03]  /*01d0*/  LDCU.64 UR18, c[0x0][0x390] ;  /* 0x00007200ff1277ac */ /* 0x000e660008000a00 */
[----:B------:R-:W1:Y:S01]  /*01e0*/  LDC.64 R10, c[0x0][0x3b0] ;  /* 0x0000ec00ff0a7b82 */ /* 0x000e620000000a00 */
[----:B------:R-:W1:Y:S01]  /*01f0*/  LDCU UR20, c[0x0][0x3c4] ;  /* 0x00007880ff1477ac */ /* 0x000e620008000800 */
[----:B------:R-:W1:Y:S06]  /*0200*/  LDCU UR8, c[0x0][0x3ac] ;  /* 0x00007580ff0877ac */ /* 0x000e6c0008000800 */
[----:B0-----:R-:W0:Y:S01]  /*0210*/  LDC.64 R8, c[0x0][0x3b8] ;  /* 0x0000ee00ff087b82 */ /* 0x001e220000000a00 */
[----:B------:R-:W0:Y:S01]  /*0220*/  LDCU UR9, c[0x0][0x3b4] ;  /* 0x00007680ff0977ac */ /* 0x000e220008000800 */
[----:B------:R-:W0:Y:S01]  /*0230*/  LDCU UR10, c[0x0][0x384] ;  /* 0x00007080ff0a77ac */ /* 0x000e220008000800 */
[----:B------:R-:W0:Y:S01]  /*0240*/  LDCU UR11, c[0x0][0x380] ;  /* 0x00007000ff0b77ac */ /* 0x000e220008000800 */
[----:B----4-:R-:W-:Y:S05]  /*0250*/  @P0 BRA `(.L_x_2) ;  /* 0x0000000000940947 */ /* 0x010fea0003800000 */
[----:B------:R-:W4:Y:S01]  /*0260*/  LDG.E.64 R18, desc[UR6][R14.64] ;  /* 0x000000060e127981 */ /* 0x000f22000c1e1b00 */
[----:B------:R-:W5:Y:S03]  /*0270*/  LDCU.64 UR14, c[0x0][0x390] ;  /* 0x00007200ff0e77ac */ /* 0x000f660008000a00 */
[----:B------:R-:W2:Y:S01]  /*0280*/  LDG.E.64 R16, desc[UR6][R14.64+0x10] ;  /* 0x000010060e107981 */ /* 0x000ea2000c1e1b00 */
[----:B------:R-:W5:Y:S03]  /*0290*/  LDCU.64 UR12, c[0x0][0x388] ;  /* 0x00007100ff0c77ac */ /* 0x000f660008000a00 */
[----:B------:R-:W3:Y:S01]  /*02a0*/  LDG.E.64 R6, desc[UR6][R14.64+0x8] ;  /* 0x000008060e067981 */ /* 0x000ee2000c1e1b00 */
[----:B----4-:R-:W-:-:S04]  /*02b0*/  SHF.R.U32.HI R0, RZ, 0x2, R19 ;  /* 0x00000002ff007819 */ /* 0x010fc80000011613 */
[----:B------:R-:W-:Y:S01]  /*02c0*/  LOP3.LUT R0, R0, R19, RZ, 0x3c, !PT ;  /* 0x0000001300007212 */ /* 0x000fe200078e3cff */
[----:B--2---:R-:W-:Y:S01]  /*02d0*/  IMAD.SHL.U32 R5, R17, 0x10, RZ ;  /* 0x0000001011057824 */ /* 0x004fe200078e00ff */
[----:B------:R4:W-:Y:S01]  /*02e0*/  STG.E.64 desc[UR6][R14.64+0x8], R16 ;  /* 0x000008100e007986 */ /* 0x0009e2000c101b06 */
[----:B---3--:R-:W-:Y:S02]  /*02f0*/  SHF.R.U32.HI R21, RZ, 0x2, R6 ;  /* 0x00000002ff157819 */ /* 0x008fe40000011606 */
[----:B------:R-:W-:Y:S02]  /*0300*/  IMAD.SHL.U32 R19, R0, 0x2, RZ ;  /* 0x0000000200137824 */ /* 0x000fe400078e00ff */
[----:B------:R-:W-:-:S03]  /*0310*/  LOP3.LUT R21, R21, R6, RZ, 0x3c, !PT ;  /* 0x0000000615157212 */ /* 0x000fc600078e3cff */
[----:B------:R-:W-:Y:S01]  /*0320*/  LOP3.LUT R20, R0, R19, R5, 0x96, !PT ;  /* 0x0000001300147212 */ /* 0x000fe200078e9605 */
[----:B------:R-:W-:Y:S02]  /*0330*/  IMAD.MOV.U32 R19, RZ, RZ, R7 ;  /* 0x000000ffff137224 */ /* 0x000fe400078e0007 */
[----:B------:R-:W-:Y:S01]  /*0340*/  IMAD.SHL.U32 R5, R21, 0x2, RZ ;  /* 0x0000000215057824 */ /* 0x000fe200078e00ff */
[----:B------:R-:W-:-:S04]  /*0350*/  LOP3.LUT R20, R20, R17, RZ, 0x3c, !PT ;  /* 0x0000001114147212 */ /* 0x000fc800078e3cff */
[----:B------:R-:W-:Y:S01]  /*0360*/  IADD3 R0, PT, PT, R18, 0x587c5, R20 ;  /* 0x000587c512007810 */ /* 0x000fe20007ffe014 */
[----:B------:R-:W-:Y:S02]  /*0370*/  IMAD.SHL.U32 R6, R20, 0x10, RZ ;  /* 0x0000001014067824 */ /* 0x000fe400078e00ff */
[----:B------:R-:W-:Y:S01]  /*0380*/  VIADD R18, R18, 0xb0f8a ;  /* 0x000b0f8a12127836 */ /* 0x000fe20000000000 */
[----:B------:R-:W-:Y:S02]  /*0390*/  I2FP.F32.U32 R0, R0 ;  /* 0x0000000000007245 */ /* 0x000fe40000201000 */
[----:B------:R-:W-:Y:S01]  /*03a0*/  LOP3.LUT R21, R21, R5, R6, 0x96, !PT ;  /* 0x0000000515157212 */ /* 0x000fe200078e9606 */
[----:B------:R-:W-:Y:S01]  /*03b0*/  IMAD.MOV.U32 R6, RZ, RZ, 0x2f800000 ;  /* 0x2f800000ff067424 */ /* 0x000fe200078e00ff */
[----:B------:R4:W-:Y:S02]  /*03c0*/  STG.E.64 desc[UR6][R14.64], R18 ;  /* 0x000000120e007986 */ /* 0x0009e4000c101b06 */
[----:B------:R-:W-:Y:S01]  /*03d0*/  LOP3.LUT R21, R21, R20, RZ, 0x3c, !PT ;  /* 0x0000001415157212 */ /* 0x000fe200078e3cff */
[----:B------:R-:W-:-:S04]  /*03e0*/  FFMA R0, R0, R6, 1.1641532182693481445e-10 ;  /* 0x2f00000000007423 */ /* 0x000fc80000000006 */
[----:B------:R-:W-:Y:S02]  /*03f0*/  IMAD.IADD R5, R21, 0x1, R18 ;  /* 0x0000000115057824 */ /* 0x000fe400078e0212 */
[----:B-1----:R-:W-:Y:S01]  /*0400*/  FMUL R0, R0, R3 ;  /* 0x0000000300007220 */ /* 0x002fe20000400000 */
[----:B------:R4:W-:Y:S02]  /*0410*/  STG.E.64 desc[UR6][R14.64+0x10], R20 ;  /* 0x000010140e007986 */ /* 0x0009e4000c101b06 */
[----:B------:R-:W-:Y:S01]  /*0420*/  I2FP.F32.U32 R5, R5 ;  /* 0x0000000500057245 */ /* 0x000fe20000201000 */
[----:B------:R-:W5:Y:S04]  /*0430*/  F2F.F64.F32 R22, R0 ;  /* 0x0000000000167310 */ /* 0x000f680000201800 */
[----:B------:R-:W-:-:S04]  /*0440*/  FFMA R5, R5, R6, 1.1641532182693481445e-10 ;  /* 0x2f00000005057423 */ /* 0x000fc80000000006 */
[----:B------:R-:W-:-:S06]  /*0450*/  FMUL R24, R5, R2 ;  /* 0x0000000205187220 */ /* 0x000fcc0000400000 */
[----:B------:R-:W1:Y:S01]  /*0460*/  F2F.F64.F32 R24, R24 ;  /* 0x0000001800187310 */ /* 0x000e620000201800 */
[----:B-----5:R-:W-:-:S07]  /*0470*/  DADD R22, R22, UR12 ;  /* 0x0000000c16167e29 */ /* 0x020fce0008000000 */
[----:B------:R4:W2:Y:S01]  /*0480*/  F2F.F32.F64 R5, R22 ;  /* 0x0000001600057310 */ /* 0x0008a20000301000 */
[----:B-1----:R-:W-:-:S10]  /*0490*/  DADD R6, R24, UR14 ;  /* 0x0000000e18067e29 */ /* 0x002fd40008000000 */
[----:B--2---:R4:W1:Y:S02]  /*04a0*/  F2F.F32.F64 R6, R6 ;  /* 0x0000000600067310 */ /* 0x0048640000301000 */
.L_x_2:
[----:B01----:R-:W-:Y:S05]  /*04b0*/  BSYNC.RECONVERGENT B0 ;  /* 0x0000000000007941 */ /* 0x003fea0003800200 */
.L_x_1:
[----:B------:R-:W-:Y:S01]  /*04c0*/  BSSY.RECONVERGENT B0, `(.L_x_3) ;  /* 0x0000058000007945 */ /* 0x000fe20003800200 */
[----:B----4-:R-:W-:Y:S02]  /*04d0*/  IMAD.MOV.U32 R7, RZ, RZ, R6 ;  /* 0x000000ffff077224 */ /* 0x010fe400078e0006 */
[----:B------:R-:W-:-:S07]  /*04e0*/  IMAD.MOV.U32 R31, RZ, RZ, R5 ;  /* 0x000000ffff1f7224 */ /* 0x000fce00078e0005 */
.L_x_11:
[----:B------:R-:W-:Y:S01]  /*04f0*/  ISETP.NE.AND P0, PT, R4, RZ, PT ;  /* 0x000000ff0400720c */ /* 0x000fe20003f05270 */
[----:B------:R-:W-:Y:S01]  /*0500*/  FMUL R0, R7, R7 ;  /* 0x0000000707007220 */ /* 0x000fe20000400000 */
[C---:B0-----:R-:W-:Y:S01]  /*0510*/  FADD R17, R31.reuse, R31 ;  /* 0x0000001f1f117221 */ /* 0x041fe20000000000 */
[----:B------:R-:W-:Y:S02]  /*0520*/  BSSY.RECONVERGENT B1, `(.L_x_4) ;  /* 0x0000048000017945 */ /* 0x000fe40003800200 */
[----:B------:R-:W-:Y:S01]  /*0530*/  FFMA R0, R31, R31, -R0 ;  /* 0x0000001f1f007223 */ /* 0x000fe20000000800 */
[----:B------:R-:W-:-:S03]  /*0540*/  FFMA R7, R17, R7, R6 ;  /* 0x0000000711077223 */ /* 0x000fc60000000006 */
[----:B------:R-:W-:-:S04]  /*0550*/  FADD R31, R5, R0 ;  /* 0x00000000051f7221 */ /* 0x000fc80000000000 */
[----:B------:R-:W-:Y:S05]  /*0560*/  @!P0 BRA `(.L_x_5) ;  /* 0x00000004000c8947 */ /* 0x000fea0003800000 */
[----:B------:R-:W3:Y:S01]  /*0570*/  MUFU.RCP64H R19, UR8 ;  /* 0x0000000800137d08 */ /* 0x000ee20008001800 */
[----:B------:R-:W-:Y:S01]  /*0580*/  IMAD.MOV.U32 R18, RZ, RZ, 0x1 ;  /* 0x00000001ff127424 */ /* 0x000fe200078e00ff */
[----:B------:R-:W-:Y:S05]  /*0590*/  BSSY.RECONVERGENT B2, `(.L_x_6) ;  /* 0x0000018000027945 */ /* 0x000fea0003800200 */
[----:B---3--:R-:W-:-:S08]  /*05a0*/  DFMA R16, R18, -R12, 1 ;  /* 0x3ff000001210742b */ /* 0x008fd0000000080c */
[----:B------:R-:W-:Y:S02]  /*05b0*/  DFMA R20, R16, R16, R16 ;  /* 0x000000101014722b */ /* 0x000fe40000000010 */
[----:B------:R-:W0:Y:S06]  /*05c0*/  F2F.F64.F32 R16, R31 ;  /* 0x0000001f00107310 */ /* 0x000e2c0000201800 */
[----:B------:R-:W-:-:S08]  /*05d0*/  DFMA R20, R18, R20, R18 ;  /* 0x000000141214722b */ /* 0x000fd00000000012 */
[----:B------:R-:W-:Y:S02]  /*05e0*/  DFMA R18, R20, -R12, 1 ;  /* 0x3ff000001412742b */ /* 0x000fe4000000080c */
[----:B0-----:R-:W-:-:S06]  /*05f0*/  DADD R16, R16, -UR16 ;  /* 0x8000001010107e29 */ /* 0x001fcc0008000000 */
[----:B------:R-:W-:-:S04]  /*0600*/  DFMA R18, R20, R18, R20 ;  /* 0x000000121412722b */ /* 0x000fc80000000014 */
[----:B------:R-:W-:-:S04]  /*0610*/  FSETP.GEU.AND P1, PT, |R17|, 6.5827683646048100446e-37, PT ;  /* 0x036000001100780b */ /* 0x000fc80003f2e200 */
[----:B------:R-:W-:-:S08]  /*0620*/  DMUL R32, R16, R18 ;  /* 0x0000001210207228 */ /* 0x000fd00000000000 */
[----:B------:R-:W-:-:S08]  /*0630*/  DFMA R20, R32, -R12, R16 ;  /* 0x8000000c2014722b */ /* 0x000fd00000000010 */
[----:B------:R-:W-:-:S10]  /*0640*/  DFMA R32, R18, R20, R32 ;  /* 0x000000141220722b */ /* 0x000fd40000000020 */
[----:B------:R-:W-:-:S05]  /*0650*/  FFMA R0, RZ, UR8, R33 ;  /* 0x00000008ff007c23 */ /* 0x000fca0008000021 */
[----:B------:R-:W-:-:S13]  /*0660*/  FSETP.GT.AND P0, PT, |R0|, 1.469367938527859385e-39, PT ;  /* 0x001000000000780b */ /* 0x000fda0003f04200 */
[----:B------:R-:W-:Y:S05]  /*0670*/  @P0 BRA P1, `(.L_x_7) ;  /* 0x0000000000240947 */ /* 0x000fea0000800000 */
[----:B------:R-:W0:Y:S01]  /*0680*/  LDCU.64 UR12, c[0x0][0x3a8] ;  /* 0x00007500ff0c77ac */ /* 0x000e220008000a00 */
[----:B------:R-:W-:Y:S01]  /*0690*/  IMAD.MOV.U32 R20, RZ, RZ, R16 ;  /* 0x000000ffff147224 */ /* 0x000fe200078e0010 */
[----:B------:R-:W-:Y:S01]  /*06a0*/  MOV R0, 0x6f0 ;  /* 0x000006f000007802 */ /* 0x000fe20000000f00 */
[----:B------:R-:W-:Y:S02]  /*06b0*/  IMAD.MOV.U32 R21, RZ, RZ, R17 ;  /* 0x000000ffff157224 */ /* 0x000fe400078e0011 */
[----:B0-----:R-:W-:Y:S02]  /*06c0*/  IMAD.U32 R18, RZ, RZ, UR12 ;  /* 0x0000000cff127e24 */ /* 0x001fe4000f8e00ff */
[----:B------:R-:W-:-:S07]  /*06d0*/  IMAD.U32 R19, RZ, RZ, UR13 ;  /* 0x0000000dff137e24 */ /* 0x000fce000f8e00ff */
[----:B--2---:R-:W-:Y:S05]  /*06e0*/  CALL.REL.NOINC `($__internal_0_$__cuda_sm20_div_rn_f64_full) ;  /* 0x0000000800f07944 */ /* 0x004fea0003c00000 */
[----:B------:R-:W-:Y:S02]  /*06f0*/  IMAD.MOV.U32 R32, RZ, RZ, R24 ;  /* 0x000000ffff207224 */ /* 0x000fe400078e0018 */
[----:B------:R-:W-:-:S07]  /*0700*/  IMAD.MOV.U32 R33, RZ, RZ, R25 ;  /* 0x000000ffff217224 */ /* 0x000fce00078e0019 */
.L_x_7:
[----:B------:R-:W-:Y:S05]  /*0710*/  BSYNC.RECONVERGENT B2 ;  /* 0x0000000000027941 */ /* 0x000fea0003800200 */
.L_x_6:
[----:B------:R-:W0:Y:S01]  /*0720*/  MUFU.RCP64H R17, UR9 ;  /* 0x0000000900117d08 */ /* 0x000e220008001800 */
[----:B------:R-:W-:Y:S01]  /*0730*/  IMAD.MOV.U32 R16, RZ, RZ, 0x1 ;  /* 0x00000001ff107424 */ /* 0x000fe200078e00ff */
[----:B------:R-:W-:Y:S06]  /*0740*/  BSSY.RECONVERGENT B2, `(.L_x_8) ;  /* 0x0000019000027945 */ /* 0x000fec0003800200 */
[----:B------:R-:W-:Y:S01]  /*0750*/  F2I.F64.TRUNC R32, R32 ;  /* 0x0000002000207311 */ /* 0x000fe2000030d100 */
[----:B0-----:R-:W-:-:S08]  /*0760*/  DFMA R18, R16, -R10, 1 ;  /* 0x3ff000001012742b */ /* 0x001fd0000000080a */
        /* <DEDUP_REMOVED lines=22> */
.L_x_9:
[----:B------:R-:W-:Y:S05]  /*08d0*/  BSYNC.RECONVERGENT B2 ;  /* 0x0000000000027941 */ /* 0x000fea0003800200 */
.L_x_8:
[----:B------:R-:W0:Y:S01]  /*08e0*/  F2I.F64.TRUNC R17, R16 ;  /* 0x0000001000117311 */ /* 0x000e22000030d100 */
[----:B------:R-:W-:-:S04]  /*08f0*/  ISETP.GE.AND P1, PT, R32, UR10, PT ;  /* 0x0000000a20007c0c */ /* 0x000fc8000bf26270 */
[----:B------:R-:W-:Y:S02]  /*0900*/  ISETP.GT.AND P1, PT, R32, -0x1, !P1 ;  /* 0xffffffff2000780c */ /* 0x000fe40004f24270 */
[----:B0-----:R-:W-:-:S04]  /*0910*/  ISETP.GE.AND P0, PT, R17, UR10, PT ;  /* 0x0000000a11007c0c */ /* 0x001fc8000bf06270 */
[----:B------:R-:W-:-:S04]  /*0920*/  ISETP.GT.AND P0, PT, R17, -0x1, !P0 ;  /* 0xffffffff1100780c */ /* 0x000fc80004704270 */
[----:B------:R-:W-:-:S13]  /*0930*/  PLOP3.LUT P0, PT, P0, P1, PT, 0x80, 0x8 ;  /* 0x000000000008781c */ /* 0x000fda0000703070 */
[----:B------:R-:W-:Y:S05]  /*0940*/  @!P0 BRA `(.L_x_5) ;  /* 0x0000000000148947 */ /* 0x000fea0003800000 */
[----:B------:R-:W-:-:S04]  /*0950*/  IMAD R17, R17, UR11, R32 ;  /* 0x0000000b11117c24 */ /* 0x000fc8000f8e0220 */
[----:B------:R-:W-:-:S05]  /*0960*/  IMAD.WIDE R16, R17, 0x4, R8 ;  /* 0x0000000411107825 */ /* 0x000fca00078e0208 */
[----:B------:R-:W3:Y:S02]  /*0970*/  LDG.E R0, desc[UR6][R16.64] ;  /* 0x0000000610007981 */ /* 0x000ee4000c1e1900 */
[----:B---3--:R-:W-:-:S05]  /*0980*/  VIADD R19, R0, 0x4 ;  /* 0x0000000400137836 */ /* 0x008fca0000000000 */
[----:B------:R0:W-:Y:S02]  /*0990*/  STG.E desc[UR6][R16.64], R19 ;  /* 0x0000001310007986 */ /* 0x0001e4000c101906 */
.L_x_5:
[----:B------:R-:W-:Y:S05]  /*09a0*/  BSYNC.RECONVERGENT B1 ;  /* 0x0000000000017941 */ /* 0x000fea0003800200 */
.L_x_4:
[----:B------:R-:W-:-:S04]  /*09b0*/  FMUL R0, R31, R31 ;  /* 0x0000001f1f007220 */ /* 0x000fc80000400000 */
[----:B------:R-:W-:-:S05]  /*09c0*/  FFMA R0, R7, R7, R0 ;  /* 0x0000000707007223 */ /* 0x000fca0000000000 */
[----:B------:R-:W-:-:S13]  /*09d0*/  FSETP.GT.AND P1, PT, R0, 4, PT ;  /* 0x408000000000780b */ /* 0x000fda0003f24000 */
[----:B------:R-:W-:Y:S05]  /*09e0*/  @P1 BRA `(.L_x_10) ;  /* 0x0000000000141947 */ /* 0x000fea0003800000 */
[----:B------:R-:W-:-:S05]  /*09f0*/  VIADD R30, R30, 0x1 ;  /* 0x000000011e1e7836 */ /* 0x000fca0000000000 */
[----:B------:R-:W-:-:S13]  /*0a00*/  ISETP.NE.AND P0, PT, R30, UR20, PT ;  /* 0x000000141e007c0c */ /* 0x000fda000bf05270 */
[----:B------:R-:W-:Y:S05]  /*0a10*/  @P0 BRA `(.L_x_11) ;  /* 0xfffffff800b40947 */ /* 0x000fea000383ffff */
[----:B------:R-:W1:Y:S02]  /*0a20*/  LDCU UR5, c[0x0][0x3c4] ;  /* 0x00007880ff0577ac */ /* 0x000e640008000800 */
[----:B-1----:R-:W-:-:S07]  /*0a30*/  IMAD.U32 R30, RZ, RZ, UR5 ;  /* 0x00000005ff1e7e24 */ /* 0x002fce000f8e00ff */
.L_x_10:
[----:B------:R-:W-:Y:S05]  /*0a40*/  BSYNC.RECONVERGENT B0 ;  /* 0x0000000000007941 */ /* 0x000fea0003800200 */
.L_x_3:
[----:B------:R-:W1:Y:S01]  /*0a50*/  LDCU UR5, c[0x0][0x3c8] ;  /* 0x00007900ff0577ac */ /* 0x000e620008000800 */
[----:B------:R-:W4:Y:S01]  /*0a60*/  LDC R7, c[0x0][0x3c0] ;  /* 0x0000f000ff077b82 */ /* 0x000f220000000800 */
[----:B------:R-:W-:Y:S02]  /*0a70*/  ISETP.NE.AND P2, PT, R4, RZ, PT ;  /* 0x000000ff0400720c */ /* 0x000fe40003f45270 */
[----:B-1----:R-:W-:Y:S01]  /*0a80*/  ISETP.GT.AND P0, PT, R30, UR5, PT ;  /* 0x000000051e007c0c */ /* 0x002fe2000bf04270 */
[----:B------:R-:W-:-:S03]  /*0a90*/  UIADD3 UR5, UPT, UPT, UR4, 0x1, URZ ;  /* 0x0000000104057890 */ /* 0x000fc6000fffe0ff */
[----:B------:R-:W-:-:S03]  /*0aa0*/  SEL R0, R4, 0x1, !P0 ;  /* 0x0000000104007807 */ /* 0x000fc60004000000 */
[----:B----4-:R-:W-:Y:S02]  /*0ab0*/  ISETP.NE.AND P0, PT, R7, UR5, PT ;  /* 0x0000000507007c0c */ /* 0x010fe4000bf05270 */
[----:B------:R-:W-:-:S04]  /*0ac0*/  SEL R0, R0, RZ, P1 ;  /* 0x000000ff00007207 */ /* 0x000fc80000800000 */
[----:B------:R-:W-:-:S07]  /*0ad0*/  SEL R4, R0, RZ, !P2 ;  /* 0x000000ff00047207 */ /* 0x000fce0005000000 */
[----:B------:R-:W-:Y:S05]  /*0ae0*/  @!P0 EXIT ;  /* 0x000000000000894d */ /* 0x000fea0003800000 */
[----:B------:R-:W-:Y:S01]  /*0af0*/  UMOV UR4, UR5 ;  /* 0x0000000500047c82 */ /* 0x000fe20008000000 */
[----:B------:R-:W-:Y:S05]  /*0b00*/  BRA `(.L_x_12) ;  /* 0xfffffff4009c7947 */ /* 0x000fea000383ffff */
.L_x_0:
[C---:B------:R-:W-:Y:S02]  /*0b10*/  ISETP.GE.U32.AND P0, PT, R0.reuse, 0x4, PT ;  /* 0x000000040000780c */ /* 0x040fe40003f06070 */
[----:B------:R-:W-:-:S11]  /*0b20*/  LOP3.LUT R13, R0, 0x3, RZ, 0xc0, !PT ;  /* 0x00000003000d7812 */ /* 0x000fd600078ec0ff */
[----:B------:R-:W-:Y:S05]  /*0b30*/  @!P0 BRA `(.L_x_13) ;  /* 0x0000000000f08947 */ /* 0x000fea0003800000 */
[----:B------:R0:W5:Y:S04]  /*0b40*/  LDG.E.64 R4, desc[UR6][R14.64] ;  /* 0x000000060e047981 */ /* 0x000168000c1e1b00 */
[----:B------:R0:W5:Y:S04]  /*0b50*/  LDG.E.64 R2, desc[UR6][R14.64+0x8] ;  /* 0x000008060e027981 */ /* 0x000168000c1e1b00 */
[----:B------:R0:W5:Y:S01]  /*0b60*/  LDG.E.64 R6, desc[UR6][R14.64+0x10] ;  /* 0x000010060e067981 */ /* 0x000162000c1e1b00 */
[----:B------:R-:W-:-:S05]  /*0b70*/  LOP3.LUT R8, R0, 0x7ffffffc, RZ, 0xc0, !PT ;  /* 0x7ffffffc00087812 */ /* 0x000fca00078ec0ff */
[----:B------:R-:W-:-:S07]  /*0b80*/  IMAD.MOV R8, RZ, RZ, -R8 ;  /* 0x000000ffff087224 */ /* 0x000fce00078e0a08 */
.L_x_14:
[----:B-----5:R-:W-:Y:S01]  /*0b90*/  SHF.R.U32.HI R10, RZ, 0x2, R5 ;  /* 0x00000002ff0a7819 */ /* 0x020fe20000011605 */
[----:B------:R-:W-:Y:S01]  /*0ba0*/  VIADD R8, R8, 0x4 ;  /* 0x0000000408087836 */ /* 0x000fe20000000000 */
[----:B------:R-:W-:Y:S01]  /*0bb0*/  SHF.R.U32.HI R11, RZ, 0x2, R2 ;  /* 0x00000002ff0b7819 */ /* 0x000fe20000011602 */
[----:B------:R-:W-:Y:S01]  /*0bc0*/  VIADD R4, R4, 0x2c3e28 ;  /* 0x002c3e2804047836 */ /* 0x000fe20000000000 */
[----:B------:R-:W-:Y:S01]  /*0bd0*/  LOP3.LUT R10, R10, R5, RZ, 0x3c, !PT ;  /* 0x000000050a0a7212 */ /* 0x000fe200078e3cff */
[----:B------:R-:W-:Y:S01]  /*0be0*/  IMAD.SHL.U32 R5, R7, 0x10, RZ ;  /* 0x0000001007057824 */ /* 0x000fe200078e00ff */
[----:B------:R-:W-:Y:S02]  /*0bf0*/  LOP3.LUT R11, R11, R2, RZ, 0x3c, !PT ;  /* 0x000000020b0b7212 */ /* 0x000fe400078e3cff */
[----:B------:R-:W-:Y:S01]  /*0c00*/  SHF.R.U32.HI R12, RZ, 0x2, R3 ;  /* 0x00000002ff0c7819 */ /* 0x000fe20000011603 */
[----:B------:R-:W-:Y:S01]  /*0c10*/  IMAD.SHL.U32 R9, R10, 0x2, RZ ;  /* 0x000000020a097824 */ /* 0x000fe200078e00ff */
[----:B------:R-:W-:-:S02]  /*0c20*/  ISETP.NE.AND P0, PT, R8, RZ, PT ;  /* 0x000000ff0800720c */ /* 0x000fc40003f05270 */
[----:B------:R-:W-:Y:S02]  /*0c30*/  LOP3.LUT R12, R12, R3, RZ, 0x3c, !PT ;  /* 0x000000030c0c7212 */ /* 0x000fe400078e3cff */
[----:B------:R-:W-:Y:S01]  /*0c40*/  LOP3.LUT R10, R10, R9, R5, 0x96, !PT ;  /* 0x000000090a0a7212 */ /* 0x000fe200078e9605 */
[----:B------:R-:W-:Y:S01]  /*0c50*/  IMAD.SHL.U32 R5, R11, 0x2, RZ ;  /* 0x000000020b057824 */ /* 0x000fe200078e00ff */
[----:B------:R-:W-:Y:S02]  /*0c60*/  SHF.R.U32.HI R9, RZ, 0x2, R6 ;  /* 0x00000002ff097819 */ /* 0x000fe40000011606 */
[----:B------:R-:W-:Y:S02]  /*0c70*/  LOP3.LUT R10, R10, R7, RZ, 0x3c, !PT ;  /* 0x000000070a0a7212 */ /* 0x000fe400078e3cff */
[----:B------:R-:W-:-:S03]  /*0c80*/  LOP3.LUT R9, R9, R6, RZ, 0x3c, !PT ;  /* 0x0000000609097212 */ /* 0x000fc600078e3cff */
[----:B------:R-:W-:-:S05]  /*0c90*/  IMAD.SHL.U32 R2, R10, 0x10, RZ ;  /* 0x000000100a027824 */ /* 0x000fca00078e00ff */
[----:B------:R-:W-:Y:S01]  /*0ca0*/  LOP3.LUT R5, R11, R5, R2, 0x96, !PT ;  /* 0x000000050b057212 */ /* 0x000fe200078e9602 */
[----:B------:R-:W-:-:S03]  /*0cb0*/  IMAD.SHL.U32 R2, R12, 0x2, RZ ;  /* 0x000000020c027824 */ /* 0x000fc600078e00ff */
[----:B------:R-:W-:-:S05]  /*0cc0*/  LOP3.LUT R3, R5, R10, RZ, 0x3c, !PT ;  /* 0x0000000a05037212 */ /* 0x000fca00078e3cff */
[----:B------:R-:W-:-:S05]  /*0cd0*/  IMAD.SHL.U32 R5, R3, 0x10, RZ ;  /* 0x0000001003057824 */ /* 0x000fca00078e00ff */
[----:B------:R-:W-:Y:S01]  /*0ce0*/  LOP3.LUT R2, R12, R2, R5, 0x96, !PT ;  /* 0x000000020c027212 */ /* 0x000fe200078e9605 */
[----:B------:R-:W-:Y:S01]  /*0cf0*/  IMAD.SHL.U32 R5, R9, 0x2, RZ ;  /* 0x0000000209057824 */ /* 0x000fe200078e00ff */
[----:B------:R-:W-:Y:S02]  /*0d00*/  SHF.R.U32.HI R12, RZ, 0x2, R7 ;  /* 0x00000002ff0c7819 */ /* 0x000fe40000011607 */
[----:B------:R-:W-:Y:S02]  /*0d10*/  LOP3.LUT R6, R2, R3, RZ, 0x3c, !PT ;  /* 0x0000000302067212 */ /* 0x000fe400078e3cff */
[----:B------:R-:W-:Y:S02]  /*0d20*/  LOP3.LUT R12, R12, R7, RZ, 0x3c, !PT ;  /* 0x000000070c0c7212 */ /* 0x000fe400078e3cff */
[----:B------:R-:W-:Y:S01]  /*0d30*/  SHF.R.U32.HI R11, RZ, 0x2, R6 ;  /* 0x00000002ff0b7819 */ /* 0x000fe20000011606 */
[----:B------:R-:W-:-:S03]  /*0d40*/  IMAD.SHL.U32 R2, R6, 0x10, RZ ;  /* 0x0000001006027824 */ /* 0x000fc600078e00ff */
[-C--:B------:R-:W-:Y:S02]  /*0d50*/  LOP3.LUT R11, R11, R6.reuse, RZ, 0x3c, !PT ;  /* 0x000000060b0b7212 */ /* 0x080fe400078e3cff */
[----:B------:R-:W-:Y:S01]  /*0d60*/  LOP3.LUT R5, R9, R5, R2, 0x96, !PT ;  /* 0x0000000509057212 */ /* 0x000fe200078e9602 */
[----:B------:R-:W-:Y:S01]  /*0d70*/  IMAD.SHL.U32 R2, R12, 0x2, RZ ;  /* 0x000000020c027824 */ /* 0x000fe200078e00ff */
[----:B------:R-:W-:Y:S02]  /*0d80*/  SHF.R.U32.HI R9, RZ, 0x2, R10 ;  /* 0x00000002ff097819 */ /* 0x000fe4000001160a */
[----:B------:R-:W-:Y:S02]  /*0d90*/  LOP3.LUT R5, R5, R6, RZ, 0x3c, !PT ;  /* 0x0000000605057212 */ /* 0x000fe400078e3cff */
[----:B------:R-:W-:-:S03]  /*0da0*/  LOP3.LUT R9, R9, R10, RZ, 0x3c, !PT ;  /* 0x0000000a09097212 */ /* 0x000fc600078e3cff */
[----:B------:R-:W-:-:S05]  /*0db0*/  IMAD.SHL.U32 R7, R5, 0x10, RZ ;  /* 0x0000001005077824 */ /* 0x000fca00078e00ff */
        /* <DEDUP_REMOVED lines=11> */
[----:B------:R-:W-:-:S03]  /*0e70*/  IMAD.SHL.U32 R7, R11, 0x2, RZ ;  /* 0x000000020b077824 */ /* 0x000fc600078e00ff */
[----:B------:R-:W-:-:S05]  /*0e80*/  LOP3.LUT R6, R12, R3, RZ, 0x3c, !PT ;  /* 0x000000030c067212 */ /* 0x000fca00078e3cff */
[----:B------:R-:W-:-:S05]  /*0e90*/  IMAD.SHL.U32 R10, R6, 0x10, RZ ;  /* 0x00000010060a7824 */ /* 0x000fca00078e00ff */
[----:B------:R-:W-:-:S04]  /*0ea0*/  LOP3.LUT R7, R11, R7, R10, 0x96, !PT ;  /* 0x000000070b077212 */ /* 0x000fc800078e960a */
[----:B------:R-:W-:Y:S01]  /*0eb0*/  LOP3.LUT R7, R7, R6, RZ, 0x3c, !PT ;  /* 0x0000000607077212 */ /* 0x000fe200078e3cff */
[----:B------:R-:W-:Y:S06]  /*0ec0*/  @P0 BRA `(.L_x_14) ;  /* 0xfffffffc00300947 */ /* 0x000fec000383ffff */
[----:B------:R1:W-:Y:S04]  /*0ed0*/  STG.E.64 desc[UR6][R14.64+0x8], R2 ;  /* 0x000008020e007986 */ /* 0x0003e8000c101b06 */
[----:B------:R1:W-:Y:S04]  /*0ee0*/  STG.E.64 desc[UR6][R14.64+0x10], R6 ;  /* 0x000010060e007986 */ /* 0x0003e8000c101b06 */
[----:B------:R1:W-:Y:S02]  /*0ef0*/  STG.E.64 desc[UR6][R14.64], R4 ;  /* 0x000000040e007986 */ /* 0x0003e4000c101b06 */
.L_x_13:
[----:B------:R-:W-:-:S13]  /*0f00*/  ISETP.NE.AND P0, PT, R13, RZ, PT ;  /* 0x000000ff0d00720c */ /* 0x000fda0003f05270 */
[----:B------:R-:W-:Y:S05]  /*0f10*/  @!P0 EXIT ;  /* 0x000000000000894d */ /* 0x000fea0003800000 */
[----:B------:R-:W-:Y:S02]  /*0f20*/  ISETP.NE.AND P0, PT, R13, 0x1, PT ;  /* 0x000000010d00780c */ /* 0x000fe40003f05270 */
[----:B------:R-:W-:-:S04]  /*0f30*/  LOP3.LUT R0, R0, 0x1, RZ, 0xc0, !PT ;  /* 0x0000000100007812 */ /* 0x000fc800078ec0ff */
[----:B------:R-:W-:-:S07]  /*0f40*/  ISETP.NE.U32.AND P1, PT, R0, 0x1, PT ;  /* 0x000000010000780c */ /* 0x000fce0003f25070 */
[----:B------:R-:W-:Y:S06]  /*0f50*/  @!P0 BRA `(.L_x_15) ;  /* 0x0000000000808947 */ /* 0x000fec0003800000 */
[----:B-1----:R-:W2:Y:S04]  /*0f60*/  LDG.E.64 R2, desc[UR6][R14.64] ;  /* 0x000000060e027981 */ /* 0x002ea8000c1e1b00 */
[----:B------:R-:W3:Y:S04]  /*0f70*/  LDG.E.64 R4, desc[UR6][R14.64+0x10] ;  /* 0x000010060e047981 */ /* 0x000ee8000c1e1b00 */
[----:B------:R-:W4:Y:S01]  /*0f80*/  LDG.E.64 R6, desc[UR6][R14.64+0x8] ;  /* 0x000008060e067981 */ /* 0x000f22000c1e1b00 */
[----:B--2---:R-:W-:-:S04]  /*0f90*/  SHF.R.U32.HI R0, RZ, 0x2, R3 ;  /* 0x00000002ff007819 */ /* 0x004fc80000011603 */
[----:B------:R-:W-:Y:S01]  /*0fa0*/  LOP3.LUT R0, R0, R3, RZ, 0x3c, !PT ;  /* 0x0000000300007212 */ /* 0x000fe200078e3cff */
[----:B---3--:R-:W-:Y:S01]  /*0fb0*/  IMAD.SHL.U32 R3, R5, 0x10, RZ ;  /* 0x0000001005037824 */ /* 0x008fe200078e00ff */
[----:B----4-:R-:W-:-:S03]  /*0fc0*/  SHF.R.U32.HI R9, RZ, 0x2, R6 ;  /* 0x00000002ff097819 */ /* 0x010fc60000011606 */
[----:B------:R-:W-:Y:S01]  /*0fd0*/  IMAD.SHL.U32 R8, R0, 0x2, RZ ;  /* 0x0000000200087824 */ /* 0x000fe200078e00ff */
[----:B------:R-:W-:-:S04]  /*0fe0*/  LOP3.LUT R9, R9, R6, RZ, 0x3c, !PT ;  /* 0x0000000609097212 */ /* 0x000fc800078e3cff */
[----:B------:R-:W-:Y:S01]  /*0ff0*/  LOP3.LUT R8, R0, R8, R3, 0x96, !PT ;  /* 0x0000000800087212 */ /* 0x000fe200078e9603 */
[----:B------:R-:W-:-:S03]  /*1000*/  IMAD.SHL.U32 R3, R9, 0x2, RZ ;  /* 0x0000000209037824 */ /* 0x000fc600078e00ff */
[----:B------:R-:W-:Y:S02]  /*1010*/  LOP3.LUT R6, R8, R5, RZ, 0x3c, !PT ;  /* 0x0000000508067212 */ /* 0x000fe400078e3cff */
[----:B------:R-:W-:-:S03]  /*1020*/  SHF.R.U32.HI R8, RZ, 0x2, R7 ;  /* 0x00000002ff087819 */ /* 0x000fc60000011607 */
[----:B------:R-:W-:Y:S01]  /*1030*/  IMAD.SHL.U32 R0, R6, 0x10, RZ ;  /* 0x0000001006007824 */ /* 0x000fe200078e00ff */
[----:B------:R-:W-:-:S04]  /*1040*/  LOP3.LUT R8, R8, R7, RZ, 0x3c, !PT ;  /* 0x0000000708087212 */ /* 0x000fc800078e3cff */
[----:B------:R-:W-:Y:S01]  /*1050*/  LOP3.LUT R3, R9, R3, R0, 0x96, !PT ;  /* 0x0000000309037212 */ /* 0x000fe200078e9600 */
[----:B------:R-:W-:Y:S01]  /*1060*/  IMAD.SHL.U32 R0, R8, 0x2, RZ ;  /* 0x0000000208007824 */ /* 0x000fe200078e00ff */
[----:B------:R-:W-:Y:S02]  /*1070*/  SHF.R.U32.HI R9, RZ, 0x2, R4 ;  /* 0x00000002ff097819 */ /* 0x000fe40000011604 */
[----:B------:R-:W-:Y:S02]  /*1080*/  LOP3.LUT R7, R3, R6, RZ, 0x3c, !PT ;  /* 0x0000000603077212 */ /* 0x000fe400078e3cff */
[----:B------:R-:W-:-:S03]  /*1090*/  LOP3.LUT R9, R9, R4, RZ, 0x3c, !PT ;  /* 0x0000000409097212 */ /* 0x000fc600078e3cff */
[----:B------:R-:W-:Y:S01]  /*10a0*/  IMAD.SHL.U32 R3, R7, 0x10, RZ ;  /* 0x0000001007037824 */ /* 0x000fe200078e00ff */
[----:B------:R2:W-:Y:S04]  /*10b0*/  STG.E.64 desc[UR6][R14.64+0x8], R6 ;  /* 0x000008060e007986 */ /* 0x0005e8000c101b06 */
[----:B------:R-:W-:Y:S01]  /*10c0*/  LOP3.LUT R0, R8, R0, R3, 0x96, !PT ;  /* 0x0000000008007212 */ /* 0x000fe200078e9603 */
[----:B------:R-:W-:Y:S02]  /*10d0*/  IMAD.SHL.U32 R3, R9, 0x2, RZ ;  /* 0x0000000209037824 */ /* 0x000fe400078e00ff */
[----:B------:R-:W-:Y:S01]  /*10e0*/  VIADD R8, R2, 0x161f14 ;  /* 0x00161f1402087836 */ /* 0x000fe20000000000 */
[----:B------:R-:W-:-:S05]  /*10f0*/  LOP3.LUT R4, R0, R7, RZ, 0x3c, !PT ;  /* 0x0000000700047212 */ /* 0x000fca00078e3cff */
[----:B------:R-:W-:-:S05]  /*1100*/  IMAD.SHL.U32 R0, R4, 0x10, RZ ;  /* 0x0000001004007824 */ /* 0x000fca00078e00ff */
[----:B------:R-:W-:Y:S01]  /*1110*/  LOP3.LUT R3, R9, R3, R0, 0x96, !PT ;  /* 0x0000000309037212 */ /* 0x000fe200078e9600 */
[----:B------:R-:W-:-:S03]  /*1120*/  IMAD.MOV.U32 R9, RZ, RZ, R5 ;  /* 0x000000ffff097224 */ /* 0x000fc600078e0005 */
[----:B------:R-:W-:Y:S02]  /*1130*/  LOP3.LUT R5, R3, R4, RZ, 0x3c, !PT ;  /* 0x0000000403057212 */ /* 0x000fe400078e3cff */
[----:B------:R2:W-:Y:S04]  /*1140*/  STG.E.64 desc[UR6][R14.64], R8 ;  /* 0x000000080e007986 */ /* 0x0005e8000c101b06 */
[----:B------:R2:W-:Y:S02]  /*1150*/  STG.E.64 desc[UR6][R14.64+0x10], R4 ;  /* 0x000010040e007986 */ /* 0x0005e4000c101b06 */
.L_x_15:
[----:B------:R-:W-:Y:S05]  /*1160*/  @P1 EXIT ;  /* 0x000000000000194d */ /* 0x000fea0003800000 */
[----:B--2---:R-:W2:Y:S04]  /*1170*/  LDG.E.64 R8, desc[UR6][R14.64] ;  /* 0x000000060e087981 */ /* 0x004ea8000c1e1b00 */
[----:B-1----:R-:W3:Y:S04]  /*1180*/  LDG.E.64 R4, desc[UR6][R14.64+0x10] ;  /* 0x000010060e047981 */ /* 0x002ee8000c1e1b00 */
[----:B------:R-:W4:Y:S01]  /*1190*/  LDG.E.64 R2, desc[UR6][R14.64+0x8] ;  /* 0x000008060e027981 */ /* 0x000f22000c1e1b00 */
[----:B--2---:R-:W-:-:S04]  /*11a0*/  SHF.R.U32.HI R0, RZ, 0x2, R9 ;  /* 0x00000002ff007819 */ /* 0x004fc80000011609 */
[----:B------:R-:W-:Y:S01]  /*11b0*/  LOP3.LUT R0, R0, R9, RZ, 0x3c, !PT ;  /* 0x0000000900007212 */ /* 0x000fe200078e3cff */
[----:B---3--:R-:W-:Y:S01]  /*11c0*/  IMAD.SHL.U32 R7, R5, 0x10, RZ ;  /* 0x0000001005077824 */ /* 0x008fe200078e00ff */
[----:B------:R-:W-:Y:S01]  /*11d0*/  STG.E.64 desc[UR6][R14.64+0x8], R4 ;  /* 0x000008040e007986 */ /* 0x000fe2000c101b06 */
[----:B----4-:R-:W-:Y:S02]  /*11e0*/  SHF.R.U32.HI R9, RZ, 0x2, R2 ;  /* 0x00000002ff097819 */ /* 0x010fe40000011602 */
[----:B------:R-:W-:Y:S02]  /*11f0*/  IMAD.SHL.U32 R6, R0, 0x2, RZ ;  /* 0x0000000200067824 */ /* 0x000fe400078e00ff */
[----:B------:R-:W-:-:S03]  /*1200*/  LOP3.LUT R9, R9, R2, RZ, 0x3c, !PT ;  /* 0x0000000209097212 */ /* 0x000fc600078e3cff */
[----:B------:R-:W-:Y:S02]  /*1210*/  LOP3.LUT R6, R0, R6, R7, 0x96, !PT ;  /* 0x0000000600067212 */ /* 0x000fe400078e9607 */
[----:B------:R-:W-:Y:S02]  /*1220*/  IMAD.SHL.U32 R2, R9, 0x2, RZ ;  /* 0x0000000209027824 */ /* 0x000fe400078e00ff */
[----:B------:R-:W-:-:S05]  /*1230*/  LOP3.LUT R6, R6, R5, RZ, 0x3c, !PT ;  /* 0x0000000506067212 */ /* 0x000fca00078e3cff */
[----:B------:R-:W-:-:S05]  /*1240*/  IMAD.SHL.U32 R0, R6, 0x10, RZ ;  /* 0x0000001006007824 */ /* 0x000fca00078e00ff */
[----:B------:R-:W-:Y:S01]  /*1250*/  LOP3.LUT R7, R9, R2, R0, 0x96, !PT ;  /* 0x0000000209077212 */ /* 0x000fe200078e9600 */
[----:B------:R-:W-:-:S03]  /*1260*/  VIADD R2, R8, 0xb0f8a ;  /* 0x000b0f8a08027836 */ /* 0x000fc60000000000 */
[----:B------:R-:W-:Y:S02]  /*1270*/  LOP3.LUT R7, R7, R6, RZ, 0x3c, !PT ;  /* 0x0000000607077212 */ /* 0x000fe400078e3cff */
[----:B------:R-:W-:Y:S04]  /*1280*/  STG.E.64 desc[UR6][R14.64], R2 ;  /* 0x000000020e007986 */ /* 0x000fe8000c101b06 */
[----:B------:R-:W-:Y:S01]  /*1290*/  STG.E.64 desc[UR6][R14.64+0x10], R6 ;  /* 0x000010060e007986 */ /* 0x000fe2000c101b06 */
[----:B------:R-:W-:Y:S05]  /*12a0*/  EXIT ;  /* 0x000000000000794d */ /* 0x000fea0003800000 */
        .weak           $__internal_0_$__cuda_sm20_div_rn_f64_full
        .type           $__internal_0_$__cuda_sm20_div_rn_f64_full,@function
        .size           $__internal_0_$__cuda_sm20_div_rn_f64_full,(.L_x_31 - $__internal_0_$__cuda_sm20_div_rn_f64_full)
$__internal_0_$__cuda_sm20_div_rn_f64_full:
[C---:B------:R-:W-:Y:S01]  /*12b0*/  FSETP.GEU.AND P0, PT, |R19|.reuse, 1.469367938527859385e-39, PT ;  /* 0x001000001300780b */ /* 0x040fe20003f0e200 */
[----:B------:R-:W-:Y:S01]  /*12c0*/  IMAD.MOV.U32 R22, RZ, RZ, 0x1 ;  /* 0x00000001ff167424 */ /* 0x000fe200078e00ff */
[----:B------:R-:W-:Y:S01]  /*12d0*/  LOP3.LUT R16, R19, 0x800fffff, RZ, 0xc0, !PT ;  /* 0x800fffff13107812 */ /* 0x000fe200078ec0ff */
[----:B------:R-:W-:Y:S01]  /*12e0*/  IMAD.MOV.U32 R34, RZ, RZ, 0x1ca00000 ;  /* 0x1ca00000ff227424 */ /* 0x000fe200078e00ff */
[C---:B------:R-:W-:Y:S01]  /*12f0*/  FSETP.GEU.AND P2, PT, |R21|.reuse, 1.469367938527859385e-39, PT ;  /* 0x001000001500780b */ /* 0x040fe20003f4e200 */
[----:B------:R-:W-:Y:S01]  /*1300*/  BSSY.RECONVERGENT B3, `(.L_x_16) ;  /* 0x0000052000037945 */ /* 0x000fe20003800200 */
[----:B------:R-:W-:Y:S01]  /*1310*/  LOP3.LUT R17, R16, 0x3ff00000, RZ, 0xfc, !PT ;  /* 0x3ff0000010117812 */ /* 0x000fe200078efcff */
[----:B------:R-:W-:Y:S01]  /*1320*/  IMAD.MOV.U32 R16, RZ, RZ, R18 ;  /* 0x000000ffff107224 */ /* 0x000fe200078e0012 */
[----:B------:R-:W-:Y:S02]  /*1330*/  LOP3.LUT R33, R21, 0x7ff00000, RZ, 0xc0, !PT ;  /* 0x7ff0000015217812 */ /* 0x000fe400078ec0ff */
[----:B------:R-:W-:-:S03]  /*1340*/  LOP3.LUT R36, R19, 0x7ff00000, RZ, 0xc0, !PT ;  /* 0x7ff0000013247812 */ /* 0x000fc600078ec0ff */
[----:B------:R-:W-:Y:S01]  /*1350*/  @!P0 DMUL R16, R18, 8.98846567431157953865e+307 ;  /* 0x7fe0000012108828 */ /* 0x000fe20000000000 */
[----:B------:R-:W-:-:S03]  /*1360*/  ISETP.GE.U32.AND P1, PT, R33, R36, PT ;  /* 0x000000242100720c */ /* 0x000fc60003f26070 */
[----:B------:R-:W-:Y:S02]  /*1370*/  @!P2 LOP3.LUT R24, R19, 0x7ff00000, RZ, 0xc0, !PT ;  /* 0x7ff000001318a812 */ /* 0x000fe400078ec0ff */
[----:B------:R-:W0:Y:S02]  /*1380*/  MUFU.RCP64H R23, R17 ;  /* 0x0000001100177308 */ /* 0x000e240000001800 */
[----:B------:R-:W-:Y:S02]  /*1390*/  @!P2 ISETP.GE.U32.AND P3, PT, R33, R24, PT ;  /* 0x000000182100a20c */ /* 0x000fe40003f66070 */
[----:B------:R-:W-:Y:S02]  /*13a0*/  @!P0 LOP3.LUT R36, R17, 0x7ff00000, RZ, 0xc0, !PT ;  /* 0x7ff0000011248812 */ /* 0x000fe400078ec0ff */
[----:B------:R-:W-:-:S04]  /*13b0*/  @!P2 SEL R25, R34, 0x63400000, !P3 ;  /* 0x634000002219a807 */ /* 0x000fc80005800000 */
[----:B------:R-:W-:-:S04]  /*13c0*/  @!P2 LOP3.LUT R28, R25, 0x80000000, R21, 0xf8, !PT ;  /* 0x80000000191ca812 */ /* 0x000fc800078ef815 */
[----:B------:R-:W-:Y:S01]  /*13d0*/  @!P2 LOP3.LUT R29, R28, 0x100000, RZ, 0xfc, !PT ;  /* 0x001000001c1da812 */ /* 0x000fe200078efcff */
[----:B------:R-:W-:Y:S01]  /*13e0*/  @!P2 IMAD.MOV.U32 R28, RZ, RZ, RZ ;  /* 0x000000ffff1ca224 */ /* 0x000fe200078e00ff */
[----:B0-----:R-:W-:-:S08]  /*13f0*/  DFMA R26, R22, -R16, 1 ;  /* 0x3ff00000161a742b */ /* 0x001fd00000000810 */
[----:B------:R-:W-:-:S08]  /*1400*/  DFMA R26, R26, R26, R26 ;  /* 0x0000001a1a1a722b */ /* 0x000fd0000000001a */
[----:B------:R-:W-:Y:S01]  /*1410*/  DFMA R26, R22, R26, R22 ;  /* 0x0000001a161a722b */ /* 0x000fe20000000016 */
[----:B------:R-:W-:Y:S01]  /*1420*/  SEL R23, R34, 0x63400000, !P1 ;  /* 0x6340000022177807 */ /* 0x000fe20004800000 */
[----:B------:R-:W-:-:S03]  /*1430*/  IMAD.MOV.U32 R22, RZ, RZ, R20 ;  /* 0x000000ffff167224 */ /* 0x000fc600078e0014 */
[----:B------:R-:W-:-:S03]  /*1440*/  LOP3.LUT R23, R23, 0x800fffff, R21, 0xf8, !PT ;  /* 0x800fffff17177812 */ /* 0x000fc600078ef815 */
[----:B------:R-:W-:-:S03]  /*1450*/  DFMA R24, R26, -R16, 1 ;  /* 0x3ff000001a18742b */ /* 0x000fc60000000810 */
[----:B------:R-:W-:-:S05]  /*1460*/  @!P2 DFMA R22, R22, 2, -R28 ;  /* 0x400000001616a82b */ /* 0x000fca000000081c */
[----:B------:R-:W-:-:S08]  /*1470*/  DFMA R24, R26, R24, R26 ;  /* 0x000000181a18722b */ /* 0x000fd0000000001a */
[----:B------:R-:W-:-:S08]  /*1480*/  DMUL R26, R24, R22 ;  /* 0x00000016181a7228 */ /* 0x000fd00000000000 */
[----:B------:R-:W-:-:S08]  /*1490*/  DFMA R28, R26, -R16, R22 ;  /* 0x800000101a1c722b */ /* 0x000fd00000000016 */
[----:B------:R-:W-:Y:S01]  /*14a0*/  DFMA R28, R24, R28, R26 ;  /* 0x0000001c181c722b */ /* 0x000fe2000000001a */
[----:B------:R-:W-:Y:S01]  /*14b0*/  IMAD.MOV.U32 R27, RZ, RZ, R33 ;  /* 0x000000ffff1b7224 */ /* 0x000fe200078e0021 */
[----:B------:R-:W-:-:S05]  /*14c0*/  @!P2 LOP3.LUT R27, R23, 0x7ff00000, RZ, 0xc0, !PT ;  /* 0x7ff00000171ba812 */ /* 0x000fca00078ec0ff */
[----:B------:R-:W-:-:S05]  /*14d0*/  VIADD R24, R27, 0xffffffff ;  /* 0xffffffff1b187836 */ /* 0x000fca0000000000 */
[----:B------:R-:W-:Y:S01]  /*14e0*/  ISETP.GT.U32.AND P0, PT, R24, 0x7feffffe, PT ;  /* 0x7feffffe1800780c */ /* 0x000fe20003f04070 */
[----:B------:R-:W-:-:S05]  /*14f0*/  VIADD R24, R36, 0xffffffff ;  /* 0xffffffff24187836 */ /* 0x000fca0000000000 */
[----:B------:R-:W-:-:S13]  /*1500*/  ISETP.GT.U32.OR P0, PT, R24, 0x7feffffe, P0 ;  /* 0x7feffffe1800780c */ /* 0x000fda0000704470 */
[----:B------:R-:W-:Y:S05]  /*1510*/  @P0 BRA `(.L_x_17) ;  /* 0x00000000006c0947 */ /* 0x000fea0003800000 */
[----:B------:R-:W-:-:S04]  /*1520*/  LOP3.LUT R24, R19, 0x7ff00000, RZ, 0xc0, !PT ;  /* 0x7ff0000013187812 */ /* 0x000fc800078ec0ff */
[CC--:B------:R-:W-:Y:S02]  /*1530*/  VIADDMNMX R20, R33.reuse, -R24.reuse, 0xb9600000, !PT ;  /* 0xb960000021147446 */ /* 0x0c0fe40007800918 */
[----:B------:R-:W-:Y:S02]  /*1540*/  ISETP.GE.U32.AND P0, PT, R33, R24, PT ;  /* 0x000000182100720c */ /* 0x000fe40003f06070 */
[----:B------:R-:W-:Y:S02]  /*1550*/  VIMNMX R20, PT, PT, R20, 0x46a00000, PT ;  /* 0x46a0000014147848 */ /* 0x000fe40003fe0100 */
[----:B------:R-:W-:-:S05]  /*1560*/  SEL R21, R34, 0x63400000, !P0 ;  /* 0x6340000022157807 */ /* 0x000fca0004000000 */
[----:B------:R-:W-:Y:S02]  /*1570*/  IMAD.IADD R26, R20, 0x1, -R21 ;  /* 0x00000001141a7824 */ /* 0x000fe400078e0a15 */
[----:B------:R-:W-:Y:S02]  /*1580*/  IMAD.MOV.U32 R20, RZ, RZ, RZ ;  /* 0x000000ffff147224 */ /* 0x000fe400078e00ff */
[----:B------:R-:W-:-:S06]  /*1590*/  VIADD R21, R26, 0x7fe00000 ;  /* 0x7fe000001a157836 */ /* 0x000fcc0000000000 */
[----:B------:R-:W-:-:S10]  /*15a0*/  DMUL R24, R28, R20 ;  /* 0x000000141c187228 */ /* 0x000fd40000000000 */
[----:B------:R-:W-:-:S13]  /*15b0*/  FSETP.GTU.AND P0, PT, |R25|, 1.469367938527859385e-39, PT ;  /* 0x001000001900780b */ /* 0x000fda0003f0c200 */
[----:B------:R-:W-:Y:S05]  /*15c0*/  @P0 BRA `(.L_x_18) ;  /* 0x0000000000940947 */ /* 0x000fea0003800000 */
[----:B------:R-:W-:Y:S01]  /*15d0*/  DFMA R16, R28, -R16, R22 ;  /* 0x800000101c10722b */ /* 0x000fe20000000016 */
[----:B------:R-:W-:-:S09]  /*15e0*/  IMAD.MOV.U32 R20, RZ, RZ, RZ ;  /* 0x000000ffff147224 */ /* 0x000fd200078e00ff */
[C---:B------:R-:W-:Y:S02]  /*15f0*/  FSETP.NEU.AND P0, PT, R17.reuse, RZ, PT ;  /* 0x000000ff1100720b */ /* 0x040fe40003f0d000 */
[----:B------:R-:W-:-:S04]  /*1600*/  LOP3.LUT R19, R17, 0x80000000, R19, 0x48, !PT ;  /* 0x8000000011137812 */ /* 0x000fc800078e4813 */
[----:B------:R-:W-:-:S07]  /*1610*/  LOP3.LUT R21, R19, R21, RZ, 0xfc, !PT ;  /* 0x0000001513157212 */ /* 0x000fce00078efcff */
[----:B------:R-:W-:Y:S05]  /*1620*/  @!P0 BRA `(.L_x_18) ;  /* 0x00000000007c8947 */ /* 0x000fea0003800000 */
[----:B------:R-:W-:Y:S01]  /*1630*/  IMAD.MOV R17, RZ, RZ, -R26 ;  /* 0x000000ffff117224 */ /* 0x000fe200078e0a1a */
[----:B------:R-:W-:Y:S01]  /*1640*/  DMUL.RP R20, R28, R20 ;  /* 0x000000141c147228 */ /* 0x000fe20000008000 */
[----:B------:R-:W-:-:S06]  /*1650*/  IMAD.MOV.U32 R16, RZ, RZ, RZ ;  /* 0x000000ffff107224 */ /* 0x000fcc00078e00ff */
[----:B------:R-:W-:-:S03]  /*1660*/  DFMA R16, R24, -R16, R28 ;  /* 0x800000101810722b */ /* 0x000fc6000000001c */
[----:B------:R-:W-:-:S03]  /*1670*/  LOP3.LUT R19, R21, R19, RZ, 0x3c, !PT ;  /* 0x0000001315137212 */ /* 0x000fc600078e3cff */
[----:B------:R-:W-:-:S04]  /*1680*/  IADD3 R16, PT, PT, -R26, -0x43300000, RZ ;  /* 0xbcd000001a107810 */ /* 0x000fc80007ffe1ff */
[----:B------:R-:W-:-:S04]  /*1690*/  FSETP.NEU.AND P0, PT, |R17|, R16, PT ;  /* 0x000000101100720b */ /* 0x000fc80003f0d200 */
[----:B------:R-:W-:Y:S02]  /*16a0*/  FSEL R24, R20, R24, !P0 ;  /* 0x0000001814187208 */ /* 0x000fe40004000000 */
[----:B------:R-:W-:Y:S01]  /*16b0*/  FSEL R25, R19, R25, !P0 ;  /* 0x0000001913197208 */ /* 0x000fe20004000000 */
[----:B------:R-:W-:Y:S06]  /*16c0*/  BRA `(.L_x_18) ;  /* 0x0000000000547947 */ /* 0x000fec0003800000 */
.L_x_17:
[----:B------:R-:W-:-:S14]  /*16d0*/  DSETP.NAN.AND P0, PT, R20, R20, PT ;  /* 0x000000141400722a */ /* 0x000fdc0003f08000 */
[----:B------:R-:W-:Y:S05]  /*16e0*/  @P0 BRA `(.L_x_19) ;  /* 0x0000000000440947 */ /* 0x000fea0003800000 */
[----:B------:R-:W-:-:S14]  /*16f0*/  DSETP.NAN.AND P0, PT, R18, R18, PT ;  /* 0x000000121200722a */ /* 0x000fdc0003f08000 */
[----:B------:R-:W-:Y:S05]  /*1700*/  @P0 BRA `(.L_x_20) ;  /* 0x0000000000300947 */ /* 0x000fea0003800000 */
[----:B------:R-:W-:Y:S01]  /*1710*/  ISETP.NE.AND P0, PT, R27, R36, PT ;  /* 0x000000241b00720c */ /* 0x000fe20003f05270 */
[----:B------:R-:W-:Y:S02]  /*1720*/  IMAD.MOV.U32 R24, RZ, RZ, 0x0 ;  /* 0x00000000ff187424 */ /* 0x000fe400078e00ff */
[----:B------:R-:W-:-:S10]  /*1730*/  IMAD.MOV.U32 R25, RZ, RZ, -0x80000 ;  /* 0xfff80000ff197424 */ /* 0x000fd400078e00ff */
[----:B------:R-:W-:Y:S05]  /*1740*/  @!P0 BRA `(.L_x_18) ;  /* 0x0000000000348947 */ /* 0x000fea0003800000 */
[----:B------:R-:W-:Y:S02]  /*1750*/  ISETP.NE.AND P0, PT, R27, 0x7ff00000, PT ;  /* 0x7ff000001b00780c */ /* 0x000fe40003f05270 */
[----:B------:R-:W-:Y:S02]  /*1760*/  LOP3.LUT R25, R21, 0x80000000, R19, 0x48, !PT ;  /* 0x8000000015197812 */ /* 0x000fe400078e4813 */
[----:B------:R-:W-:-:S13]  /*1770*/  ISETP.EQ.OR P0, PT, R36, RZ, !P0 ;  /* 0x000000ff2400720c */ /* 0x000fda0004702670 */
[----:B------:R-:W-:Y:S01]  /*1780*/  @P0 LOP3.LUT R16, R25, 0x7ff00000, RZ, 0xfc, !PT ;  /* 0x7ff0000019100812 */ /* 0x000fe200078efcff */
[----:B------:R-:W-:Y:S02]  /*1790*/  @!P0 IMAD.MOV.U32 R24, RZ, RZ, RZ ;  /* 0x000000ffff188224 */ /* 0x000fe400078e00ff */
[----:B------:R-:W-:Y:S02]  /*17a0*/  @P0 IMAD.MOV.U32 R24, RZ, RZ, RZ ;  /* 0x000000ffff180224 */ /* 0x000fe400078e00ff */
[----:B------:R-:W-:Y:S01]  /*17b0*/  @P0 IMAD.MOV.U32 R25, RZ, RZ, R16 ;  /* 0x000000ffff190224 */ /* 0x000fe200078e0010 */
[----:B------:R-:W-:Y:S06]  /*17c0*/  BRA `(.L_x_18) ;  /* 0x0000000000147947 */ /* 0x000fec0003800000 */
.L_x_20:
[----:B------:R-:W-:Y:S01]  /*17d0*/  LOP3.LUT R25, R19, 0x80000, RZ, 0xfc, !PT ;  /* 0x0008000013197812 */ /* 0x000fe200078efcff */
[----:B------:R-:W-:Y:S01]  /*17e0*/  IMAD.MOV.U32 R24, RZ, RZ, R18 ;  /* 0x000000ffff187224 */ /* 0x000fe200078e0012 */
[----:B------:R-:W-:Y:S06]  /*17f0*/  BRA `(.L_x_18) ;  /* 0x0000000000087947 */ /* 0x000fec0003800000 */
.L_x_19:
[----:B------:R-:W-:Y:S01]  /*1800*/  LOP3.LUT R25, R21, 0x80000, RZ, 0xfc, !PT ;  /* 0x0008000015197812 */ /* 0x000fe200078efcff */
[----:B------:R-:W-:-:S07]  /*1810*/  IMAD.MOV.U32 R24, RZ, RZ, R20 ;  /* 0x000000ffff187224 */ /* 0x000fce00078e0014 */
.L_x_18:
[----:B------:R-:W-:Y:S05]  /*1820*/  BSYNC.RECONVERGENT B3 ;  /* 0x0000000000037941 */ /* 0x000fea0003800200 */
.L_x_16:
[----:B------:R-:W-:Y:S02]  /*1830*/  IMAD.MOV.U32 R16, RZ, RZ, R0 ;  /* 0x000000ffff107224 */ /* 0x000fe400078e0000 */
[----:B------:R-:W-:-:S04]  /*1840*/  IMAD.MOV.U32 R17, RZ, RZ, 0x0 ;  /* 0x00000000ff117424 */ /* 0x000fc800078e00ff */
[----:B------:R-:W-:Y:S05]  /*1850*/  RET.REL.NODEC R16 `(_Z14DrawBuddhabrot17FractalDimensionsPj16IterationControlP17curandStateXORWOW) ;  /* 0xffffffe410e87950 */ /* 0x000fea0003c3ffff */
.L_x_21:
[----:B------:R-:W-:-:S00]  /*1860*/  BRA `(.L_x_21) ;  /* 0xfffffffc00fc7947 */ /* 0x000fc0000383ffff */
[----:B------:R-:W-:-:S00]  /*1870*/  NOP ;  /* 0x0000000000007918 */ /* 0x000fc00000000000 */
        /* <DEDUP_REMOVED lines=8> */
.L_x_31:


//--------------------- .text._Z13InitializeRNGmP17curandStateXORWOW --------------------------
	.section	.text._Z13InitializeRNGmP17curandStateXORWOW,"ax",@progbits
	.align	128
        .global         _Z13InitializeRNGmP17curandStateXORWOW
        .type           _Z13InitializeRNGmP17curandStateXORWOW,@function
        .size           _Z13InitializeRNGmP17curandStateXORWOW,(.L_x_33 - _Z13InitializeRNGmP17curandStateXORWOW)
        .other          _Z13InitializeRNGmP17curandStateXORWOW,@"STO_CUDA_ENTRY STV_DEFAULT"
_Z13InitializeRNGmP17curandStateXORWOW:
.text._Z13InitializeRNGmP17curandStateXORWOW:
[----:B------:R-:W-:Y:S01]  /*0000*/  LDC R1, c[0x0][0x37c] ;  /* 0x0000df00ff017b82 */ /* 0x000fe20000000800 */
[----:B------:R-:W0:Y:S07]  /*0010*/  S2R R4, SR_TID.X ;  /* 0x0000000000047919 */ /* 0x000e2e0000002100 */
[----:B------:R-:W1:Y:S01]  /*0020*/  LDC.64 R2, c[0x0][0x380] ;  /* 0x0000e000ff027b82 */ /* 0x000e620000000a00 */
[----:B------:R-:W2:Y:S01]  /*0030*/  LDCU.64 UR4, c[0x0][0x358] ;  /* 0x00006b00ff0477ac */ /* 0x000ea20008000a00 */
[----:B------:R-:W-:Y:S06]  /*0040*/  BSSY.RECONVERGENT B0, `(.L_x_22) ;  /* 0x00000e5000007945 */ /* 0x000fec0003800200 */
[----:B------:R-:W0:Y:S08]  /*0050*/  S2UR UR6, SR_CTAID.X ;  /* 0x00000000000679c3 */ /* 0x000e300000002500 */
[----:B------:R-:W0:Y:S08]  /*0060*/  LDC R13, c[0x0][0x360] ;  /* 0x0000d800ff0d7b82 */ /* 0x000e300000000800 */
[----:B------:R-:W3:Y:S01]  /*0070*/  LDC.64 R6, c[0x0][0x388] ;  /* 0x0000e200ff067b82 */ /* 0x000ee20000000a00 */
[----:B-1----:R-:W-:-:S02]  /*0080*/  LOP3.LUT R0, R2, 0xaad26b49, RZ, 0x3c, !PT ;  /* 0xaad26b4902007812 */ /* 0x002fc400078e3cff */
[----:B------:R-:W-:-:S03]  /*0090*/  LOP3.LUT R2, R3, 0xf7dcefdd, RZ, 0x3c, !PT ;  /* 0xf7dcefdd03027812 */ /* 0x000fc600078e3cff */
[----:B------:R-:W-:Y:S02]  /*00a0*/  IMAD R0, R0, 0x4182bed5, RZ ;  /* 0x4182bed500007824 */ /* 0x000fe400078e02ff */
[----:B------:R-:W-:Y:S02]  /*00b0*/  IMAD R3, R2, -0x658354e5, RZ ;  /* 0x9a7cab1b02037824 */ /* 0x000fe400078e02ff */
[C---:B------:R-:W-:Y:S01]  /*00c0*/  VIADD R5, R0.reuse, 0x75bcd15 ;  /* 0x075bcd1500057836 */ /* 0x040fe20000000000 */
[C---:B------:R-:W-:Y:S01]  /*00d0*/  LOP3.LUT R8, R0.reuse, 0x159a55e5, RZ, 0x3c, !PT ;  /* 0x159a55e500087812 */ /* 0x040fe200078e3cff */
[C---:B------:R-:W-:Y:S01]  /*00e0*/  VIADD R11, R0.reuse, 0x583f19 ;  /* 0x00583f19000b7836 */ /* 0x040fe20000000000 */
[C---:B------:R-:W-:Y:S01]  /*00f0*/  LOP3.LUT R10, R3.reuse, 0x5491333, RZ, 0x3c, !PT ;  /* 0x05491333030a7812 */ /* 0x040fe200078e3cff */
[----:B------:R-:W-:Y:S02]  /*0100*/  VIADD R9, R3, 0x1f123bb5 ;  /* 0x1f123bb503097836 */ /* 0x000fe40000000000 */
[----:B0-----:R-:W-:Y:S01]  /*0110*/  IMAD R13, R13, UR6, R4 ;  /* 0x000000060d0d7c24 */ /* 0x001fe2000f8e0204 */
[----:B------:R-:W-:-:S04]  /*0120*/  IADD3 R4, PT, PT, R0, 0x64f0c9, R3 ;  /* 0x0064f0c900047810 */ /* 0x000fc80007ffe003 */
[C---:B------:R-:W-:Y:S01]  /*0130*/  ISETP.NE.AND P0, PT, R13.reuse, RZ, PT ;  /* 0x000000ff0d00720c */ /* 0x040fe20003f05270 */
[----:B---3--:R-:W-:-:S05]  /*0140*/  IMAD.WIDE R6, R13, 0x30, R6 ;  /* 0x000000300d067825 */ /* 0x008fca00078e0206 */
[----:B--2---:R0:W-:Y:S04]  /*0150*/  STG.E.64 desc[UR4][R6.64], R4 ;  /* 0x0000000406007986 */ /* 0x0041e8000c101b04 */
[----:B------:R0:W-:Y:S04]  /*0160*/  STG.E.64 desc[UR4][R6.64+0x8], R8 ;  /* 0x0000080806007986 */ /* 0x0001e8000c101b04 */
[----:B------:R0:W-:Y:S01]  /*0170*/  STG.E.64 desc[UR4][R6.64+0x10], R10 ;  /* 0x0000100a06007986 */ /* 0x0001e2000c101b04 */
[----:B------:R-:W-:Y:S05]  /*0180*/  @!P0 BRA `(.L_x_23) ;  /* 0x0000000c00408947 */ /* 0x000fea0003800000 */
[----:B------:R-:W-:Y:S01]  /*0190*/  SHF.R.S32.HI R0, RZ, 0x1f, R13 ;  /* 0x0000001fff007819 */ /* 0x000fe2000001140d */
[----:B------:R-:W-:-:S07]  /*01a0*/  IMAD.MOV.U32 R12, RZ, RZ, RZ ;  /* 0x000000ffff0c7224 */ /* 0x000fce00078e00ff */
.L_x_29:
[----:B-1----:R-:W-:Y:S01]  /*01b0*/  LOP3.LUT R2, R13, 0x3, RZ, 0xc0, !PT ;  /* 0x000000030d027812 */ /* 0x002fe200078ec0ff */
[----:B------:R-:W-:Y:S03]  /*01c0*/  BSSY.RECONVERGENT B1, `(.L_x_24) ;  /* 0x00000c6000017945 */ /* 0x000fe60003800200 */
[----:B------:R-:W-:-:S04]  /*01d0*/  ISETP.NE.U32.AND P0, PT, R2, RZ, PT ;  /* 0x000000ff0200720c */ /* 0x000fc80003f05070 */
[----:B------:R-:W-:-:S13]  /*01e0*/  ISETP.NE.AND.EX P0, PT, RZ, RZ, PT, P0 ;  /* 0x000000ffff00720c */ /* 0x000fda0003f05300 */
[----:B------:R-:W-:Y:S05]  /*01f0*/  @!P0 BRA `(.L_x_25) ;  /* 0x0000000c00088947 */ /* 0x000fea0003800000 */
[----:B0-----:R-:W0:Y:S01]  /*0200*/  LDC.64 R8, c[0x4][RZ] ;  /* 0x01000000ff087b82 */ /* 0x001e220000000a00 */
[----:B------:R-:W-:Y:S02]  /*0210*/  IMAD.MOV.U32 R14, RZ, RZ, RZ ;  /* 0x000000ffff0e7224 */ /* 0x000fe400078e00ff */
[----:B0-----:R-:W-:-:S07]  /*0220*/  IMAD.WIDE.U32 R8, R12, 0xc80, R8 ;  /* 0x00000c800c087825 */ /* 0x001fce00078e0008 */
.L_x_28:
[----:B-1----:R-:W-:Y:S01]  /*0230*/  IMAD.MOV.U32 R15, RZ, RZ, RZ ;  /* 0x000000ffff0f7224 */ /* 0x002fe200078e00ff */
[----:B------:R-:W-:Y:S01]  /*0240*/  CS2R R2, SRZ ;  /* 0x0000000000027805 */ /* 0x000fe2000001ff00 */
[----:B------:R-:W-:Y:S01]  /*0250*/  IMAD.MOV.U32 R17, RZ, RZ, RZ ;  /* 0x000000ffff117224 */ /* 0x000fe200078e00ff */
[----:B------:R-:W-:-:S07]  /*0260*/  CS2R R4, SRZ ;  /* 0x0000000000047805 */ /* 0x000fce000001ff00 */
.L_x_27:
[----:B------:R-:W-:-:S05]  /*0270*/  IMAD.WIDE.U32 R10, R17, 0x4, R6 ;  /* 0x00000004110a7825 */ /* 0x000fca00078e0006 */
[----:B------:R0:W5:Y:S01]  /*0280*/  LDG.E R16, desc[UR4][R10.64+0x4] ;  /* 0x000004040a107981 */ /* 0x000162000c1e1900 */
[----:B------:R-:W-:-:S07]  /*0290*/  IMAD.MOV.U32 R19, RZ, RZ, RZ ;  /* 0x000000ffff137224 */ /* 0x000fce00078e00ff */
.L_x_26:
[----:B-----5:R-:W-:Y:S01]  /*02a0*/  SHF.R.U32.HI R24, RZ, R19, R16 ;  /* 0x00000013ff187219 */ /* 0x020fe20000011610 */
[----:B0-----:R-:W-:-:S03]  /*02b0*/  IMAD.SHL.U32 R10, R17, 0x20, RZ ;  /* 0x00000020110a7824 */ /* 0x001fc600078e00ff */
[----:B------:R-:W-:Y:S01]  /*02c0*/  LOP3.LUT R11, R24, 0x1, RZ, 0xc0, !PT ;  /* 0x00000001180b7812 */ /* 0x000fe200078ec0ff */
[----:B------:R-:W-:-:S03]  /*02d0*/  IMAD.IADD R10, R10, 0x1, R19 ;  /* 0x000000010a0a7824 */ /* 0x000fc600078e0213 */
[----:B------:R-:W-:Y:S01]  /*02e0*/  ISETP.NE.U32.AND P0, PT, R11, 0x1, PT ;  /* 0x000000010b00780c */ /* 0x000fe20003f05070 */
[----:B------:R-:W-:-:S03]  /*02f0*/  IMAD R11, R10, 0x5, RZ ;  /* 0x000000050a0b7824 */ /* 0x000fc600078e02ff */
[----:B------:R-:W-:Y:S01]  /*0300*/  R2P PR, R24, 0x7e ;  /* 0x0000007e18007804 */ /* 0x000fe20000000000 */
[----:B------:R-:W-:-:S08]  /*0310*/  IMAD.WIDE.U32 R10, R11, 0x4, R8 ;  /* 0x000000040b0a7825 */ /* 0x000fd000078e0008 */
[----:B------:R-:W2:Y:S04]  /*0320*/  @!P0 LDG.E R18, desc[UR4][R10.64] ;  /* 0x000000040a128981 */ /* 0x000ea8000c1e1900 */
[----:B------:R-:W3:Y:S04]  /*0330*/  @!P0 LDG.E R20, desc[UR4][R10.64+0x10] ;  /* 0x000010040a148981 */ /* 0x000ee8000c1e1900 */
[----:B------:R-:W4:Y:S04]  /*0340*/  @P1 LDG.E R22, desc[UR4][R10.64+0x14] ;  /* 0x000014040a161981 */ /* 0x000f28000c1e1900 */
[----:B------:R-:W4:Y:S04]  /*0350*/  @P2 LDG.E R26, desc[UR4][R10.64+0x28] ;  /* 0x000028040a1a2981 */ /* 0x000f28000c1e1900 */
[----:B------:R-:W4:Y:S04]  /*0360*/  @!P0 LDG.E R21, desc[UR4][R10.64+0x4] ;  /* 0x000004040a158981 */ /* 0x000f28000c1e1900 */
[----:B------:R-:W4:Y:S04]  /*0370*/  @!P0 LDG.E R23, desc[UR4][R10.64+0xc] ;  /* 0x00000c040a178981 */ /* 0x000f28000c1e1900 */
[----:B------:R-:W4:Y:S04]  /*0380*/  @P1 LDG.E R25, desc[UR4][R10.64+0x18] ;  /* 0x000018040a191981 */ /* 0x000f28000c1e1900 */
[----:B------:R-:W4:Y:S04]  /*0390*/  @P3 LDG.E R28, desc[UR4][R10.64+0x3c] ;  /* 0x00003c040a1c3981 */ /* 0x000f28000c1e1900 */
[----:B------:R-:W4:Y:S01]  /*03a0*/  @P6 LDG.E R27, desc[UR4][R10.64+0x7c] ;  /* 0x00007c040a1b6981 */ /* 0x000f22000c1e1900 */
[----:B--2---:R-:W-:-:S03]  /*03b0*/  @!P0 LOP3.LUT R15, R15, R18, RZ, 0x3c, !PT ;  /* 0x000000120f0f8212 */ /* 0x004fc600078e3cff */
[----:B------:R-:W2:Y:S01]  /*03c0*/  @!P0 LDG.E R18, desc[UR4][R10.64+0x8] ;  /* 0x000008040a128981 */ /* 0x000ea2000c1e1900 */
[----:B---3--:R-:W-:-:S03]  /*03d0*/  @!P0 LOP3.LUT R3, R3, R20, RZ, 0x3c, !PT ;  /* 0x0000001403038212 */ /* 0x008fc600078e3cff */
[----:B------:R-:W3:Y:S01]  /*03e0*/  @P1 LDG.E R20, desc[UR4][R10.64+0x24] ;  /* 0x000024040a141981 */ /* 0x000ee2000c1e1900 */
[----:B----4-:R-:W-:-:S03]  /*03f0*/  @P1 LOP3.LUT R15, R15, R22, RZ, 0x3c, !PT ;  /* 0x000000160f0f1212 */ /* 0x010fc600078e3cff */
[----:B------:R-:W4:Y:S01]  /*0400*/  @P2 LDG.E R22, desc[UR4][R10.64+0x38] ;  /* 0x000038040a162981 */ /* 0x000f22000c1e1900 */
[----:B------:R-:W-:-:S03]  /*0410*/  @P2 LOP3.LUT R15, R15, R26, RZ, 0x3c, !PT ;  /* 0x0000001a0f0f2212 */ /* 0x000fc600078e3cff */
[----:B------:R-:W4:Y:S01]  /*0420*/  @P4 LDG.E R26, desc[UR4][R10.64+0x50] ;  /* 0x000050040a1a4981 */ /* 0x000f22000c1e1900 */
[----:B------:R-:W-:-:S03]  /*0430*/  @!P0 LOP3.LUT R4, R4, R21, RZ, 0x3c, !PT ;  /* 0x0000001504048212 */ /* 0x000fc600078e3cff */
[----:B------:R-:W4:Y:S01]  /*0440*/  @P1 LDG.E R21, desc[UR4][R10.64+0x20] ;  /* 0x000020040a151981 */ /* 0x000f22000c1e1900 */
[----:B------:R-:W-:-:S03]  /*0450*/  @!P0 LOP3.LUT R2, R2, R23, RZ, 0x3c, !PT ;  /* 0x0000001702028212 */ /* 0x000fc600078e3cff */
[----:B------:R-:W4:Y:S01]  /*0460*/  @P2 LDG.E R23, desc[UR4][R10.64+0x2c] ;  /* 0x00002c040a172981 */ /* 0x000f22000c1e1900 */
[----:B------:R-:W-:-:S03]  /*0470*/  @P1 LOP3.LUT R4, R4, R25, RZ, 0x3c, !PT ;  /* 0x0000001904041212 */ /* 0x000fc600078e3cff */
[----:B------:R-:W4:Y:S01]  /*0480*/  @P2 LDG.E R25, desc[UR4][R10.64+0x34] ;  /* 0x000034040a192981 */ /* 0x000f22000c1e1900 */
[----:B--2---:R-:W-:-:S03]  /*0490*/  @!P0 LOP3.LUT R5, R5, R18, RZ, 0x3c, !PT ;  /* 0x0000001205058212 */ /* 0x004fc600078e3cff */
[----:B------:R-:W2:Y:S01]  /*04a0*/  @P1 LDG.E R18, desc[UR4][R10.64+0x1c] ;  /* 0x00001c040a121981 */ /* 0x000ea2000c1e1900 */
[----:B---3--:R-:W-:-:S03]  /*04b0*/  @P1 LOP3.LUT R3, R3, R20, RZ, 0x3c, !PT ;  /* 0x0000001403031212 */ /* 0x008fc600078e3cff */
[----:B------:R-:W3:Y:S01]  /*04c0*/  @P2 LDG.E R20, desc[UR4][R10.64+0x30] ;  /* 0x000030040a142981 */ /* 0x000ee2000c1e1900 */
[----:B----4-:R-:W-:-:S03]  /*04d0*/  @P2 LOP3.LUT R3, R3, R22, RZ, 0x3c, !PT ;  /* 0x0000001603032212 */ /* 0x010fc600078e3cff */
[----:B------:R-:W4:Y:S01]  /*04e0*/  @P3 LDG.E R22, desc[UR4][R10.64+0x4c] ;  /* 0x00004c040a163981 */ /* 0x000f22000c1e1900 */
[----:B------:R-:W-:-:S04]  /*04f0*/  @P3 LOP3.LUT R15, R15, R28, RZ, 0x3c, !PT ;  /* 0x0000001c0f0f3212 */ /* 0x000fc800078e3cff */
[----:B------:R-:W-:Y:S02]  /*0500*/  @P4 LOP3.LUT R15, R15, R26, RZ, 0x3c, !PT ;  /* 0x0000001a0f0f4212 */ /* 0x000fe400078e3cff */
[----:B------:R-:W-:Y:S01]  /*0510*/  @P1 LOP3.LUT R2, R2, R21, RZ, 0x3c, !PT ;  /* 0x0000001502021212 */ /* 0x000fe200078e3cff */
[----:B------:R-:W4:Y:S04]  /*0520*/  @P5 LDG.E R26, desc[UR4][R10.64+0x64] ;  /* 0x000064040a1a5981 */ /* 0x000f28000c1e1900 */
[----:B------:R-:W4:Y:S01]  /*0530*/  @P3 LDG.E R21, desc[UR4][R10.64+0x40] ;  /* 0x000040040a153981 */ /* 0x000f22000c1e1900 */
[----:B------:R-:W-:Y:S02]  /*0540*/  @P2 LOP3.LUT R4, R4, R23, RZ, 0x3c, !PT ;  /* 0x0000001704042212 */ /* 0x000fe400078e3cff */
[----:B------:R-:W-:Y:S01]  /*0550*/  @P2 LOP3.LUT R2, R2, R25, RZ, 0x3c, !PT ;  /* 0x0000001902022212 */ /* 0x000fe200078e3cff */
[----:B------:R-:W4:Y:S04]  /*0560*/  @P3 LDG.E R23, desc[UR4][R10.64+0x48] ;  /* 0x000048040a173981 */ /* 0x000f28000c1e1900 */
[----:B------:R-:W4:Y:S01]  /*0570*/  @P4 LDG.E R25, desc[UR4][R10.64+0x54] ;  /* 0x000054040a194981 */ /* 0x000f22000c1e1900 */
[----:B--2---:R-:W-:-:S03]  /*0580*/  @P1 LOP3.LUT R5, R5, R18, RZ, 0x3c, !PT ;  /* 0x0000001205051212 */ /* 0x004fc600078e3cff */
[----:B------:R-:W2:Y:S01]  /*0590*/  @P3 LDG.E R18, desc[UR4][R10.64+0x44] ;  /* 0x000044040a123981 */ /* 0x000ea2000c1e1900 */
[----:B---3--:R-:W-:-:S03]  /*05a0*/  @P2 LOP3.LUT R5, R5, R20, RZ, 0x3c, !PT ;  /* 0x0000001405052212 */ /* 0x008fc600078e3cff */
[----:B------:R-:W3:Y:S01]  /*05b0*/  @P4 LDG.E R20, desc[UR4][R10.64+0x58] ;  /* 0x000058040a144981 */ /* 0x000ee2000c1e1900 */
[----:B----4-:R-:W-:-:S03]  /*05c0*/  @P3 LOP3.LUT R3, R3, R22, RZ, 0x3c, !PT ;  /* 0x0000001603033212 */ /* 0x010fc600078e3cff */
[----:B------:R-:W4:Y:S01]  /*05d0*/  @P4 LDG.E R22, desc[UR4][R10.64+0x60] ;  /* 0x000060040a164981 */ /* 0x000f22000c1e1900 */
[----:B------:R-:W-:Y:S02]  /*05e0*/  LOP3.LUT P0, RZ, R24, 0x80, RZ, 0xc0, !PT ;  /* 0x0000008018ff7812 */ /* 0x000fe4000780c0ff */
[----:B------:R-:W-:Y:S02]  /*05f0*/  @P5 LOP3.LUT R15, R15, R26, RZ, 0x3c, !PT ;  /* 0x0000001a0f0f5212 */ /* 0x000fe400078e3cff */
[----:B------:R-:W4:Y:S01]  /*0600*/  @P6 LDG.E R26, desc[UR4][R10.64+0x78] ;  /* 0x000078040a1a6981 */ /* 0x000f22000c1e1900 */
[----:B------:R-:W-:-:S03]  /*0610*/  @P3 LOP3.LUT R4, R4, R21, RZ, 0x3c, !PT ;  /* 0x0000001504043212 */ /* 0x000fc600078e3cff */
[----:B------:R-:W4:Y:S01]  /*0620*/  @P4 LDG.E R21, desc[UR4][R10.64+0x5c] ;  /* 0x00005c040a154981 */ /* 0x000f22000c1e1900 */
[----:B------:R-:W-:-:S03]  /*0630*/  @P3 LOP3.LUT R2, R2, R23, RZ, 0x3c, !PT ;  /* 0x0000001702023212 */ /* 0x000fc600078e3cff */
[----:B------:R-:W4:Y:S01]  /*0640*/  @P5 LDG.E R23, desc[UR4][R10.64+0x68] ;  /* 0x000068040a175981 */ /* 0x000f22000c1e1900 */
[----:B------:R-:W-:-:S03]  /*0650*/  @P4 LOP3.LUT R4, R4, R25, RZ, 0x3c, !PT ;  /* 0x0000001904044212 */ /* 0x000fc600078e3cff */
[----:B------:R-:W4:Y:S01]  /*0660*/  @P5 LDG.E R25, desc[UR4][R10.64+0x70] ;  /* 0x000070040a195981 */ /* 0x000f22000c1e1900 */
[----:B--2---:R-:W-:-:S03]  /*0670*/  @P3 LOP3.LUT R5, R5, R18, RZ, 0x3c, !PT ;  /* 0x0000001205053212 */ /* 0x004fc600078e3cff */
[----:B------:R-:W2:Y:S01]  /*0680*/  @P5 LDG.E R18, desc[UR4][R10.64+0x6c] ;  /* 0x00006c040a125981 */ /* 0x000ea2000c1e1900 */
[----:B---3--:R-:W-:-:S03]  /*0690*/  @P4 LOP3.LUT R5, R5, R20, RZ, 0x3c, !PT ;  /* 0x0000001405054212 */ /* 0x008fc600078e3cff */
[----:B------:R-:W3:Y:S01]  /*06a0*/  @P5 LDG.E R20, desc[UR4][R10.64+0x74] ;  /* 0x000074040a145981 */ /* 0x000ee2000c1e1900 */
[----:B----4-:R-:W-:-:S03]  /*06b0*/  @P4 LOP3.LUT R3, R3, R22, RZ, 0x3c, !PT ;  /* 0x0000001603034212 */ /* 0x010fc600078e3cff */
[----:B------:R-:W4:Y:S01]  /*06c0*/  @P0 LDG.E R22, desc[UR4][R10.64+0x8c] ;  /* 0x00008c040a160981 */ /* 0x000f22000c1e1900 */
[----:B------:R-:W-:-:S03]  /*06d0*/  @P6 LOP3.LUT R15, R15, R26, RZ, 0x3c, !PT ;  /* 0x0000001a0f0f6212 */ /* 0x000fc600078e3cff */
        /* <DEDUP_REMOVED lines=13> */
[----:B------:R-:W-:Y:S02]  /*07b0*/  @P6 LOP3.LUT R4, R4, R27, RZ, 0x3c, !PT ;  /* 0x0000001b04046212 */ /* 0x000fe400078e3cff */
[----:B------:R-:W-:Y:S02]  /*07c0*/  @P6 LOP3.LUT R2, R2, R21, RZ, 0x3c, !PT ;  /* 0x0000001502026212 */ /* 0x000fe400078e3cff */
[----:B------:R-:W-:Y:S02]  /*07d0*/  @P0 LOP3.LUT R4, R4, R23, RZ, 0x3c, !PT ;  /* 0x0000001704040212 */ /* 0x000fe400078e3cff */
[----:B------:R-:W-:Y:S02]  /*07e0*/  @P0 LOP3.LUT R2, R2, R25, RZ, 0x3c, !PT ;  /* 0x0000001902020212 */ /* 0x000fe400078e3cff */
[----:B--2---:R-:W-:Y:S02]  /*07f0*/  @P6 LOP3.LUT R5, R5, R18, RZ, 0x3c, !PT ;  /* 0x0000001205056212 */ /* 0x004fe400078e3cff */
[----:B---3--:R-:W-:-:S02]  /*0800*/  @P6 LOP3.LUT R3, R3, R20, RZ, 0x3c, !PT ;  /* 0x0000001403036212 */ /* 0x008fc400078e3cff */
[----:B----4-:R-:W-:Y:S02]  /*0810*/  @P0 LOP3.LUT R5, R5, R22, RZ, 0x3c, !PT ;  /* 0x0000001605050212 */ /* 0x010fe400078e3cff */
[----:B------:R-:W-:Y:S02]  /*0820*/  @P0 LOP3.LUT R3, R3, R26, RZ, 0x3c, !PT ;  /* 0x0000001a03030212 */ /* 0x000fe400078e3cff */
[----:B------:R-:W-:-:S13]  /*0830*/  R2P PR, R24.B1, 0x7f ;  /* 0x0000007f18007804 */ /* 0x000fda0000001000 */
[----:B------:R-:W2:Y:S04]  /*0840*/  @P0 LDG.E R18, desc[UR4][R10.64+0xa0] ;  /* 0x0000a0040a120981 */ /* 0x000ea8000c1e1900 */
[----:B------:R-:W3:Y:S04]  /*0850*/  @P1 LDG.E R22, desc[UR4][R10.64+0xb4] ;  /* 0x0000b4040a161981 */ /* 0x000ee8000c1e1900 */
[----:B------:R-:W4:Y:S04]  /*0860*/  @P2 LDG.E R26, desc[UR4][R10.64+0xc8] ;  /* 0x0000c8040a1a2981 */ /* 0x000f28000c1e1900 */
[----:B------:R-:W4:Y:S04]  /*0870*/  @P3 LDG.E R28, desc[UR4][R10.64+0xdc] ;  /* 0x0000dc040a1c3981 */ /* 0x000f28000c1e1900 */
[----:B------:R-:W4:Y:S04]  /*0880*/  @P0 LDG.E R23, desc[UR4][R10.64+0xa4] ;  /* 0x0000a4040a170981 */ /* 0x000f28000c1e1900 */
[----:B------:R-:W4:Y:S04]  /*0890*/  @P0 LDG.E R20, desc[UR4][R10.64+0xa8] ;  /* 0x0000a8040a140981 */ /* 0x000f28000c1e1900 */
[----:B------:R-:W4:Y:S04]  /*08a0*/  @P4 LDG.E R25, desc[UR4][R10.64+0xf0] ;  /* 0x0000f0040a194981 */ /* 0x000f28000c1e1900 */
        /* <DEDUP_REMOVED lines=21> */
[----:B------:R-:W-:Y:S02]  /*0a00*/  LOP3.LUT P0, RZ, R24, 0x8000, RZ, 0xc0, !PT ;  /* 0x0000800018ff7812 */ /* 0x000fe4000780c0ff */
[----:B----4-:R-:W-:Y:S01]  /*0a10*/  @P5 LOP3.LUT R15, R15, R26, RZ, 0x3c, !PT ;  /* 0x0000001a0f0f5212 */ /* 0x010fe200078e3cff */
[----:B------:R-:W4:Y:S04]  /*0a20*/  @P3 LDG.E R24, desc[UR4][R10.64+0xe4] ;  /* 0x0000e4040a183981 */ /* 0x000f28000c1e1900 */
[----:B------:R-:W2:Y:S01]  /*0a30*/  @P6 LDG.E R26, desc[UR4][R10.64+0x118] ;  /* 0x000118040a1a6981 */ /* 0x000ea2000c1e1900 */
        /* <DEDUP_REMOVED lines=8> */
[----:B---3--:R-:W-:-:S03]  /*0ac0*/  @P2 LOP3.LUT R3, R3, R22, RZ, 0x3c, !PT ;  /* 0x0000001603032212 */ /* 0x008fc600078e3cff */
[----:B------:R-:W3:Y:S01]  /*0ad0*/  @P4 LDG.E R22, desc[UR4][R10.64+0x100] ;  /* 0x000100040a164981 */ /* 0x000ee2000c1e1900 */
[----:B--2---:R-:W-:-:S03]  /*0ae0*/  @P6 LOP3.LUT R15, R15, R26, RZ, 0x3c, !PT ;  /* 0x0000001a0f0f6212 */ /* 0x004fc600078e3cff */
[----:B------:R-:W2:Y:S01]  /*0af0*/  @P0 LDG.E R26, desc[UR4][R10.64+0x12c] ;  /* 0x00012c040a1a0981 */ /* 0x000ea2000c1e1900 */
[----:B----4-:R-:W-:-:S03]  /*0b00*/  @P2 LOP3.LUT R2, R2, R23, RZ, 0x3c, !PT ;  /* 0x0000001702022212 */ /* 0x010fc600078e3cff */
[----:B------:R-:W4:Y:S01]  /*0b10*/  @P4 LDG.E R23, desc[UR4][R10.64+0xfc] ;  /* 0x0000fc040a174981 */ /* 0x000f22000c1e1900 */
[----:B------:R-:W-:-:S03]  /*0b20*/  @P2 LOP3.LUT R5, R5, R20, RZ, 0x3c, !PT ;  /* 0x0000001405052212 */ /* 0x000fc600078e3cff */
[----:B------:R-:W4:Y:S01]  /*0b30*/  @P4 LDG.E R20, desc[UR4][R10.64+0xf8] ;  /* 0x0000f8040a144981 */ /* 0x000f22000c1e1900 */
[----:B------:R-:W-:Y:S02]  /*0b40*/  @P3 LOP3.LUT R2, R2, R27, RZ, 0x3c, !PT ;  /* 0x0000001b02023212 */ /* 0x000fe400078e3cff */
[----:B------:R-:W-:Y:S01]  /*0b50*/  @P3 LOP3.LUT R4, R4, R25, RZ, 0x3c, !PT ;  /* 0x0000001904043212 */ /* 0x000fe200078e3cff */
[----:B------:R-:W4:Y:S01]  /*0b60*/  @P5 LDG.E R27, desc[UR4][R10.64+0x110] ;  /* 0x000110040a1b5981 */ /* 0x000f22000c1e1900 */
[----:B------:R-:W-:-:S03]  /*0b70*/  @P3 LOP3.LUT R5, R5, R24, RZ, 0x3c, !PT ;  /* 0x0000001805053212 */ /* 0x000fc600078e3cff */
[----:B------:R-:W4:Y:S04]  /*0b80*/  @P5 LDG.E R25, desc[UR4][R10.64+0x108] ;  /* 0x000108040a195981 */ /* 0x000f28000c1e1900 */
        /* <DEDUP_REMOVED lines=19> */
[----:B------:R-:W-:-:S05]  /*0cc0*/  VIADD R19, R19, 0x10 ;  /* 0x0000001013137836 */ /* 0x000fca0000000000 */
[----:B------:R-:W-:Y:S02]  /*0cd0*/  ISETP.NE.AND P1, PT, R19, 0x20, PT ;  /* 0x000000201300780c */ /* 0x000fe40003f25270 */
[----:B------:R-:W-:Y:S02]  /*0ce0*/  @P5 LOP3.LUT R3, R3, R18, RZ, 0x3c, !PT ;  /* 0x0000001203035212 */ /* 0x000fe400078e3cff */
[----:B------:R-:W-:Y:S02]  /*0cf0*/  @P6 LOP3.LUT R4, R4, R21, RZ, 0x3c, !PT ;  /* 0x0000001504046212 */ /* 0x000fe400078e3cff */
[----:B---3--:R-:W-:-:S04]  /*0d00*/  @P6 LOP3.LUT R3, R3, R22, RZ, 0x3c, !PT ;  /* 0x0000001603036212 */ /* 0x008fc800078e3cff */
[----:B--2---:R-:W-:Y:S02]  /*0d10*/  @P0 LOP3.LUT R3, R3, R26, RZ, 0x3c, !PT ;  /* 0x0000001a03030212 */ /* 0x004fe400078e3cff */
[----:B----4-:R-:W-:Y:S02]  /*0d20*/  @P6 LOP3.LUT R2, R2, R23, RZ, 0x3c, !PT ;  /* 0x0000001702026212 */ /* 0x010fe400078e3cff */
[----:B------:R-:W-:Y:S02]  /*0d30*/  @P6 LOP3.LUT R5, R5, R20, RZ, 0x3c, !PT ;  /* 0x0000001405056212 */ /* 0x000fe400078e3cff */
[----:B------:R-:W-:Y:S02]  /*0d40*/  @P0 LOP3.LUT R2, R2, R27, RZ, 0x3c, !PT ;  /* 0x0000001b02020212 */ /* 0x000fe400078e3cff */
[----:B------:R-:W-:Y:S02]  /*0d50*/  @P0 LOP3.LUT R4, R4, R25, RZ, 0x3c, !PT ;  /* 0x0000001904040212 */ /* 0x000fe400078e3cff */
[----:B------:R-:W-:Y:S01]  /*0d60*/  @P0 LOP3.LUT R5, R5, R24, RZ, 0x3c, !PT ;  /* 0x0000001805050212 */ /* 0x000fe200078e3cff */
[----:B------:R-:W-:Y:S06]  /*0d70*/  @P1 BRA `(.L_x_26) ;  /* 0xfffffff400481947 */ /* 0x000fec000383ffff */
[----:B------:R-:W-:-:S05]  /*0d80*/  VIADD R17, R17, 0x1 ;  /* 0x0000000111117836 */ /* 0x000fca0000000000 */
[----:B------:R-:W-:-:S13]  /*0d90*/  ISETP.NE.AND P0, PT, R17, 0x5, PT ;  /* 0x000000051100780c */ /* 0x000fda0003f05270 */
[----:B------:R-:W-:Y:S05]  /*0da0*/  @P0 BRA `(.L_x_27) ;  /* 0xfffffff400300947 */ /* 0x000fea000383ffff */
[----:B------:R1:W-:Y:S01]  /*0db0*/  STG.E.64 desc[UR4][R6.64+0x8], R4 ;  /* 0x0000080406007986 */ /* 0x0003e2000c101b04 */
[----:B------:R-:W-:Y:S01]  /*0dc0*/  VIADD R14, R14, 0x1 ;  /* 0x000000010e0e7836 */ /* 0x000fe20000000000 */
[----:B------:R-:W-:Y:S02]  /*0dd0*/  LOP3.LUT R11, R13, 0x3, RZ, 0xc0, !PT ;  /* 0x000000030d0b7812 */ /* 0x000fe400078ec0ff */
[----:B------:R1:W-:Y:S02]  /*0de0*/  STG.E.64 desc[UR4][R6.64+0x10], R2 ;  /* 0x0000100206007986 */ /* 0x0003e4000c101b04 */
[----:B------:R-:W-:Y:S02]  /*0df0*/  ISETP.GE.U32.AND P0, PT, R14, R11, PT ;  /* 0x0000000b0e00720c */ /* 0x000fe40003f06070 */
[----:B------:R1:W-:Y:S11]  /*0e00*/  STG.E desc[UR4][R6.64+0x4], R15 ;  /* 0x0000040f06007986 */ /* 0x0003f6000c101904 */
[----:B------:R-:W-:Y:S05]  /*0e10*/  @!P0 BRA `(.L_x_28) ;  /* 0xfffffff400048947 */ /* 0x000fea000383ffff */
.L_x_25:
[----:B------:R-:W-:Y:S05]  /*0e20*/  BSYNC.RECONVERGENT B1 ;  /* 0x0000000000017941 */ /* 0x000fea0003800200 */
.L_x_24:
[C---:B------:R-:W-:Y:S01]  /*0e30*/  ISETP.GT.U32.AND P0, PT, R13.reuse, 0x3, PT ;  /* 0x000000030d00780c */ /* 0x040fe20003f04070 */
[----:B------:R-:W-:Y:S01]  /*0e40*/  VIADD R12, R12, 0x1 ;  /* 0x000000010c0c7836 */ /* 0x000fe20000000000 */
[--C-:B------:R-:W-:Y:S02]  /*0e50*/  SHF.R.U64 R13, R13, 0x2, R0.reuse ;  /* 0x000000020d0d7819 */ /* 0x100fe40000001200 */
[----:B------:R-:W-:Y:S02]  /*0e60*/  ISETP.GT.U32.AND.EX P0, PT, R0, RZ, PT, P0 ;  /* 0x000000ff0000720c */ /* 0x000fe40003f04100 */
[----:B------:R-:W-:-:S11]  /*0e70*/  SHF.R.U32.HI R0, RZ, 0x2, R0 ;  /* 0x00000002ff007819 */ /* 0x000fd60000011600 */
[----:B------:R-:W-:Y:S05]  /*0e80*/  @P0 BRA `(.L_x_29) ;  /* 0xfffffff000c80947 */ /* 0x000fea000383ffff */
.L_x_23:
[----:B------:R-:W-:Y:S05]  /*0e90*/  BSYNC.RECONVERGENT B0 ;  /* 0x0000000000007941 */ /* 0x000fea0003800200 */
.L_x_22:
[----:B------:R-:W-:Y:S04]  /*0ea0*/  STG.E.64 desc[UR4][R6.64+0x18], RZ ;  /* 0x000018ff06007986 */ /* 0x000fe8000c101b04 */
[----:B------:R-:W-:Y:S04]  /*0eb0*/  STG.E desc[UR4][R6.64+0x20], RZ ;  /* 0x000020ff06007986 */ /* 0x000fe8000c101904 */
[----:B------:R-:W-:Y:S01]  /*0ec0*/  STG.E.64 desc[UR4][R6.64+0x28], RZ ;  /* 0x000028ff06007986 */ /* 0x000fe2000c101b04 */
[----:B------:R-:W-:Y:S05]  /*0ed0*/  EXIT ;  /* 0x000000000000794d */ /* 0x000fea0003800000 */
.L_x_30:
        /* <DEDUP_REMOVED lines=10> */
.L_x_33:


//--------------------- .nv.global.init           --------------------------
	.section	.nv.global.init,"aw",@progbits
	.align	4
.nv.global.init:
	.type		mrg32k3aM1SubSeq,@object
	.size		mrg32k3aM1SubSeq,(mrg32k3aM2SubSeq - mrg32k3aM1SubSeq)
mrg32k3aM1SubSeq:
        /*0000*/ 	.byte	0x0b, 0xcc, 0xee, 0x04, 0x73, 0x29, 0x8b, 0x6f, 0xf6, 0x53, 0x03, 0xf6, 0x23, 0xf6, 0xea, 0xda
        /* <DEDUP_REMOVED lines=125> */
	.type		mrg32k3aM2SubSeq,@object
	.size		mrg32k3aM2SubSeq,(mrg32k3aM1 - mrg32k3aM2SubSeq)
mrg32k3aM2SubSeq:
        /* <DEDUP_REMOVED lines=126> */
	.type		mrg32k3aM1,@object
	.size		mrg32k3aM1,(mrg32k3aM1Seq - mrg32k3aM1)
mrg32k3aM1:
        /* <DEDUP_REMOVED lines=144> */
	.type		mrg32k3aM1Seq,@object
	.size		mrg32k3aM1Seq,(mrg32k3aM2 - mrg32k3aM1Seq)
mrg32k3aM1Seq:
        /* <DEDUP_REMOVED lines=144> */
	.type		mrg32k3aM2,@object
	.size		mrg32k3aM2,(mrg32k3aM2Seq - mrg32k3aM2)
mrg32k3aM2:
        /* <DEDUP_REMOVED lines=144> */
	.type		mrg32k3aM2Seq,@object
	.size		mrg32k3aM2Seq,(precalc_xorwow_matrix - mrg32k3aM2Seq)
mrg32k3aM2Seq:
        /* <DEDUP_REMOVED lines=144> */
	.type		precalc_xorwow_matrix,@object
	.size		precalc_xorwow_matrix,(precalc_xorwow_offset_matrix - precalc_xorwow_matrix)
precalc_xorwow_matrix:
        /* <DEDUP_REMOVED lines=6400> */
	.type		precalc_xorwow_offset_matrix,@object
	.size		precalc_xorwow_offset_matrix,(.L_1 - precalc_xorwow_offset_matrix)
precalc_xorwow_offset_matrix:
        /* <DEDUP_REMOVED lines=6400> */
.L_1:


//--------------------- .nv.shared.reserved.0     --------------------------
	.section	.nv.shared.reserved.0,"aw",@nobits
	.weak		__nv_reservedSMEM_offset_0_alias
	.size		__nv_reservedSMEM_offset_0_alias, 0, 64
	.other		__nv_reservedSMEM_offset_0_alias,@"STO_CUDA_RESERVED_SHARED STV_DEFAULT"
__nv_reservedSMEM_offset_0_alias:
	.zero		0
	.zero		64


//--------------------- .nv.constant0._Z14DrawBuddhabrot17FractalDimensionsPj16IterationControlP17curandStateXORWOW --------------------------
	.section	.nv.constant0._Z14DrawBuddhabrot17FractalDimensionsPj16IterationControlP17curandStateXORWOW,"a",@progbits
	.sectionflags	@""
	.align	4
.nv.constant0._Z14DrawBuddhabrot17FractalDimensionsPj16IterationControlP17curandStateXORWOW:
	.zero		984


//--------------------- .nv.constant0._Z13InitializeRNGmP17curandStateXORWOW --------------------------
	.section	.nv.constant0._Z13InitializeRNGmP17curandStateXORWOW,"a",@progbits
	.sectionflags	@""
	.align	4
.nv.constant0._Z13InitializeRNGmP17curandStateXORWOW:
	.zero		912


//--------------------- SYMBOLS --------------------------

	.type		.nv.reservedSmem.offset0,@object
	.size		.nv.reservedSmem.offset0,0x4
